//
// Generated by NVIDIA NVVM Compiler
//
// Compiler Build ID: CL-36424714
// Cuda compilation tools, release 13.0, V13.0.88
// Based on NVVM 20.0.0
//

.version 9.0
.target sm_100
.address_size 64

	// .globl	_Z25fused_moe_w8a8_ast_kernelILi16ELi32ELi16ELi4ELi1ELi8ELi3ELi2ELi128EEvPK13__nv_fp8_e4m3PKfS2_S4_P13__nv_bfloat16PKiS8_S8_iiii
// _ZZ25fused_moe_w8a8_ast_kernelILi16ELi32ELi16ELi4ELi1ELi8ELi3ELi2ELi128EEvPK13__nv_fp8_e4m3PKfS2_S4_P13__nv_bfloat16PKiS8_S8_iiiiE3bar has been demoted
.extern .shared .align 128 .b8 sh[];

.visible .entry _Z25fused_moe_w8a8_ast_kernelILi16ELi32ELi16ELi4ELi1ELi8ELi3ELi2ELi128EEvPK13__nv_fp8_e4m3PKfS2_S4_P13__nv_bfloat16PKiS8_S8_iiii(
	.param .u64 .ptr .align 1 _Z25fused_moe_w8a8_ast_kernelILi16ELi32ELi16ELi4ELi1ELi8ELi3ELi2ELi128EEvPK13__nv_fp8_e4m3PKfS2_S4_P13__nv_bfloat16PKiS8_S8_iiii_param_0,
	.param .u64 .ptr .align 1 _Z25fused_moe_w8a8_ast_kernelILi16ELi32ELi16ELi4ELi1ELi8ELi3ELi2ELi128EEvPK13__nv_fp8_e4m3PKfS2_S4_P13__nv_bfloat16PKiS8_S8_iiii_param_1,
	.param .u64 .ptr .align 1 _Z25fused_moe_w8a8_ast_kernelILi16ELi32ELi16ELi4ELi1ELi8ELi3ELi2ELi128EEvPK13__nv_fp8_e4m3PKfS2_S4_P13__nv_bfloat16PKiS8_S8_iiii_param_2,
	.param .u64 .ptr .align 1 _Z25fused_moe_w8a8_ast_kernelILi16ELi32ELi16ELi4ELi1ELi8ELi3ELi2ELi128EEvPK13__nv_fp8_e4m3PKfS2_S4_P13__nv_bfloat16PKiS8_S8_iiii_param_3,
	.param .u64 .ptr .align 1 _Z25fused_moe_w8a8_ast_kernelILi16ELi32ELi16ELi4ELi1ELi8ELi3ELi2ELi128EEvPK13__nv_fp8_e4m3PKfS2_S4_P13__nv_bfloat16PKiS8_S8_iiii_param_4,
	.param .u64 .ptr .align 1 _Z25fused_moe_w8a8_ast_kernelILi16ELi32ELi16ELi4ELi1ELi8ELi3ELi2ELi128EEvPK13__nv_fp8_e4m3PKfS2_S4_P13__nv_bfloat16PKiS8_S8_iiii_param_5,
	.param .u64 .ptr .align 1 _Z25fused_moe_w8a8_ast_kernelILi16ELi32ELi16ELi4ELi1ELi8ELi3ELi2ELi128EEvPK13__nv_fp8_e4m3PKfS2_S4_P13__nv_bfloat16PKiS8_S8_iiii_param_6,
	.param .u64 .ptr .align 1 _Z25fused_moe_w8a8_ast_kernelILi16ELi32ELi16ELi4ELi1ELi8ELi3ELi2ELi128EEvPK13__nv_fp8_e4m3PKfS2_S4_P13__nv_bfloat16PKiS8_S8_iiii_param_7,
	.param .u32 _Z25fused_moe_w8a8_ast_kernelILi16ELi32ELi16ELi4ELi1ELi8ELi3ELi2ELi128EEvPK13__nv_fp8_e4m3PKfS2_S4_P13__nv_bfloat16PKiS8_S8_iiii_param_8,
	.param .u32 _Z25fused_moe_w8a8_ast_kernelILi16ELi32ELi16ELi4ELi1ELi8ELi3ELi2ELi128EEvPK13__nv_fp8_e4m3PKfS2_S4_P13__nv_bfloat16PKiS8_S8_iiii_param_9,
	.param .u32 _Z25fused_moe_w8a8_ast_kernelILi16ELi32ELi16ELi4ELi1ELi8ELi3ELi2ELi128EEvPK13__nv_fp8_e4m3PKfS2_S4_P13__nv_bfloat16PKiS8_S8_iiii_param_10,
	.param .u32 _Z25fused_moe_w8a8_ast_kernelILi16ELi32ELi16ELi4ELi1ELi8ELi3ELi2ELi128EEvPK13__nv_fp8_e4m3PKfS2_S4_P13__nv_bfloat16PKiS8_S8_iiii_param_11
)
.maxntid 384
{
	.reg .pred 	%p<25>;
	.reg .b16 	%rs<9>;
	.reg .b32 	%r<389>;
	.reg .b32 	%f<147>;
	.reg .b64 	%rd<57>;
	// demoted variable
	.shared .align 8 .b8 _ZZ25fused_moe_w8a8_ast_kernelILi16ELi32ELi16ELi4ELi1ELi8ELi3ELi2ELi128EEvPK13__nv_fp8_e4m3PKfS2_S4_P13__nv_bfloat16PKiS8_S8_iiiiE3bar[48];
	ld.param.u64 	%rd9, [_Z25fused_moe_w8a8_ast_kernelILi16ELi32ELi16ELi4ELi1ELi8ELi3ELi2ELi128EEvPK13__nv_fp8_e4m3PKfS2_S4_P13__nv_bfloat16PKiS8_S8_iiii_param_0];
	ld.param.u64 	%rd11, [_Z25fused_moe_w8a8_ast_kernelILi16ELi32ELi16ELi4ELi1ELi8ELi3ELi2ELi128EEvPK13__nv_fp8_e4m3PKfS2_S4_P13__nv_bfloat16PKiS8_S8_iiii_param_2];
	ld.param.u64 	%rd12, [_Z25fused_moe_w8a8_ast_kernelILi16ELi32ELi16ELi4ELi1ELi8ELi3ELi2ELi128EEvPK13__nv_fp8_e4m3PKfS2_S4_P13__nv_bfloat16PKiS8_S8_iiii_param_3];
	ld.param.u64 	%rd13, [_Z25fused_moe_w8a8_ast_kernelILi16ELi32ELi16ELi4ELi1ELi8ELi3ELi2ELi128EEvPK13__nv_fp8_e4m3PKfS2_S4_P13__nv_bfloat16PKiS8_S8_iiii_param_4];
	ld.param.u64 	%rd14, [_Z25fused_moe_w8a8_ast_kernelILi16ELi32ELi16ELi4ELi1ELi8ELi3ELi2ELi128EEvPK13__nv_fp8_e4m3PKfS2_S4_P13__nv_bfloat16PKiS8_S8_iiii_param_5];
	ld.param.u64 	%rd15, [_Z25fused_moe_w8a8_ast_kernelILi16ELi32ELi16ELi4ELi1ELi8ELi3ELi2ELi128EEvPK13__nv_fp8_e4m3PKfS2_S4_P13__nv_bfloat16PKiS8_S8_iiii_param_6];
	ld.param.u64 	%rd16, [_Z25fused_moe_w8a8_ast_kernelILi16ELi32ELi16ELi4ELi1ELi8ELi3ELi2ELi128EEvPK13__nv_fp8_e4m3PKfS2_S4_P13__nv_bfloat16PKiS8_S8_iiii_param_7];
	ld.param.u32 	%r90, [_Z25fused_moe_w8a8_ast_kernelILi16ELi32ELi16ELi4ELi1ELi8ELi3ELi2ELi128EEvPK13__nv_fp8_e4m3PKfS2_S4_P13__nv_bfloat16PKiS8_S8_iiii_param_8];
	ld.param.u32 	%r91, [_Z25fused_moe_w8a8_ast_kernelILi16ELi32ELi16ELi4ELi1ELi8ELi3ELi2ELi128EEvPK13__nv_fp8_e4m3PKfS2_S4_P13__nv_bfloat16PKiS8_S8_iiii_param_9];
	ld.param.u32 	%r92, [_Z25fused_moe_w8a8_ast_kernelILi16ELi32ELi16ELi4ELi1ELi8ELi3ELi2ELi128EEvPK13__nv_fp8_e4m3PKfS2_S4_P13__nv_bfloat16PKiS8_S8_iiii_param_10];
	ld.param.u32 	%r93, [_Z25fused_moe_w8a8_ast_kernelILi16ELi32ELi16ELi4ELi1ELi8ELi3ELi2ELi128EEvPK13__nv_fp8_e4m3PKfS2_S4_P13__nv_bfloat16PKiS8_S8_iiii_param_11];
	cvta.to.global.u64 	%rd1, %rd14;
	cvta.to.global.u64 	%rd17, %rd16;
	cvta.to.global.u64 	%rd18, %rd15;
	mov.u32 	%r94, %ctaid.y;
	mul.wide.u32 	%rd19, %r94, 4;
	add.s64 	%rd20, %rd18, %rd19;
	ld.global.nc.u32 	%r1, [%rd20];
	shl.b32 	%r2, %r94, 4;
	ld.global.nc.u32 	%r95, [%rd17];
	setp.ge.s32 	%p1, %r2, %r95;
	@%p1 bra 	$L__BB0_26;
	mov.u32 	%r3, %ctaid.x;
	shl.b32 	%r96, %r3, 8;
	mov.u32 	%r4, %tid.x;
	add.s32 	%r97, %r4, -128;
	add.s32 	%r98, %r96, %r97;
	and.b32  	%r5, %r4, 31;
	setp.gt.u32 	%p2, %r4, 127;
	selp.b32 	%r6, %r97, %r4, %p2;
	shr.u32 	%r7, %r6, 5;
	shr.u32 	%r99, %r98, 1;
	and.b32  	%r8, %r99, 2147483632;
	shr.u32 	%r9, %r5, 2;
	setp.ne.s32 	%p3, %r4, 0;
	@%p3 bra 	$L__BB0_3;
	mov.u32 	%r100, _ZZ25fused_moe_w8a8_ast_kernelILi16ELi32ELi16ELi4ELi1ELi8ELi3ELi2ELi128EEvPK13__nv_fp8_e4m3PKfS2_S4_P13__nv_bfloat16PKiS8_S8_iiiiE3bar;
	mov.b32 	%r109, 128;
	// begin inline asm
	mbarrier.init.shared::cta.b64 [%r100], %r109;

	// end inline asm
	add.s32 	%r102, %r100, 24;
	mov.b32 	%r111, 256;
	// begin inline asm
	mbarrier.init.shared::cta.b64 [%r102], %r111;

	// end inline asm
	add.s32 	%r104, %r100, 8;
	// begin inline asm
	mbarrier.init.shared::cta.b64 [%r104], %r109;

	// end inline asm
	add.s32 	%r106, %r100, 32;
	// begin inline asm
	mbarrier.init.shared::cta.b64 [%r106], %r111;

	// end inline asm
	add.s32 	%r108, %r100, 16;
	// begin inline asm
	mbarrier.init.shared::cta.b64 [%r108], %r109;

	// end inline asm
	add.s32 	%r110, %r100, 40;
	// begin inline asm
	mbarrier.init.shared::cta.b64 [%r110], %r111;

	// end inline asm
$L__BB0_3:
	setp.gt.u32 	%p4, %r4, 127;
	bar.sync 	0;
	shr.s32 	%r112, %r92, 31;
	shr.u32 	%r113, %r112, 25;
	add.s32 	%r114, %r92, %r113;
	shr.s32 	%r10, %r114, 7;
	mov.f32 	%f139, 0f00000000;
	mov.f32 	%f140, 0f00000000;
	mov.f32 	%f141, 0f00000000;
	mov.f32 	%f142, 0f00000000;
	mov.f32 	%f143, 0f00000000;
	mov.f32 	%f144, 0f00000000;
	mov.f32 	%f145, 0f00000000;
	mov.f32 	%f146, 0f00000000;
	@%p4 bra 	$L__BB0_11;
	shr.u32 	%r116, %r4, 3;
	add.s32 	%r117, %r2, %r116;
	mul.wide.u32 	%rd21, %r117, 4;
	add.s64 	%rd22, %rd1, %rd21;
	ld.global.nc.u32 	%r118, [%rd22];
	div.s32 	%r11, %r118, %r90;
	setp.lt.s32 	%p5, %r92, 128;
	@%p5 bra 	$L__BB0_18;
	shl.b32 	%r120, %r4, 4;
	shl.b32 	%r121, %r3, 7;
	shl.b32 	%r12, %r4, 1;
	and.b32  	%r13, %r12, 112;
	xor.b32  	%r14, %r13, %r120;
	and.b32  	%r15, %r120, 112;
	mul.lo.s32 	%r122, %r11, %r92;
	cvt.s64.s32 	%rd2, %r122;
	add.s32 	%r123, %r120, 6144;
	shr.u32 	%r124, %r123, 7;
	or.b32  	%r125, %r124, %r121;
	mul.lo.s32 	%r16, %r92, %r125;
	shl.b32 	%r17, %r92, 6;
	or.b32  	%r18, %r120, -8192;
	add.s32 	%r126, %r120, 4096;
	shr.u32 	%r127, %r126, 7;
	or.b32  	%r128, %r127, %r121;
	mul.lo.s32 	%r19, %r92, %r128;
	add.s32 	%r129, %r120, 2048;
	shr.u32 	%r130, %r129, 7;
	or.b32  	%r131, %r130, %r121;
	mul.lo.s32 	%r20, %r92, %r131;
	shr.u32 	%r132, %r120, 7;
	or.b32  	%r133, %r132, %r121;
	mul.lo.s32 	%r21, %r92, %r133;
	mul.lo.s32 	%r134, %r93, %r92;
	mul.lo.s32 	%r135, %r134, %r1;
	cvt.s64.s32 	%rd3, %r135;
	mov.b32 	%r364, 0;
	mov.u32 	%r365, %r364;
$L__BB0_6:
	mul.hi.u32 	%r138, %r364, -1431655765;
	shr.u32 	%r139, %r138, 1;
	mul.lo.s32 	%r140, %r139, 3;
	sub.s32 	%r24, %r364, %r140;
	shl.b32 	%r141, %r24, 3;
	mov.u32 	%r142, _ZZ25fused_moe_w8a8_ast_kernelILi16ELi32ELi16ELi4ELi1ELi8ELi3ELi2ELi128EEvPK13__nv_fp8_e4m3PKfS2_S4_P13__nv_bfloat16PKiS8_S8_iiiiE3bar;
	add.s32 	%r143, %r142, %r141;
	add.s32 	%r25, %r143, 24;
	// begin inline asm
	{
.reg .pred                P1;
WAIT:
mbarrier.try_wait.parity.shared.b64 P1, [%r25], %r365;
@!P1                       bra.uni WAIT;
}

	// end inline asm
	shl.b32 	%r144, %r364, 7;
	shl.b32 	%r26, %r24, 14;
	or.b32  	%r145, %r144, %r15;
	cvt.u64.u32 	%rd4, %r145;
	add.s64 	%rd5, %rd4, %rd3;
	mov.u32 	%r366, %r21;
	mov.u32 	%r367, %r20;
	mov.u32 	%r368, %r12;
	mov.u32 	%r369, %r19;
	mov.u32 	%r370, %r18;
	mov.u32 	%r371, %r16;
$L__BB0_7:
	add.s32 	%r150, %r370, 14336;
	add.s32 	%r34, %r370, 8192;
	xor.b32  	%r151, %r13, %r34;
	add.s32 	%r152, %r26, %r151;
	mov.u32 	%r153, sh;
	add.s32 	%r146, %r153, %r152;
	cvt.s64.s32 	%rd27, %r366;
	add.s64 	%rd28, %rd5, %rd27;
	add.s64 	%rd23, %rd11, %rd28;
	// begin inline asm
	cp.async.cg.shared.global.L2::256B [%r146], [%rd23], 16;

	// end inline asm
	add.s32 	%r154, %r370, 10240;
	and.b32  	%r155, %r368, 112;
	xor.b32  	%r156, %r155, %r154;
	add.s32 	%r157, %r26, %r156;
	add.s32 	%r147, %r153, %r157;
	cvt.s64.s32 	%rd29, %r367;
	add.s64 	%rd30, %rd5, %rd29;
	add.s64 	%rd24, %rd11, %rd30;
	// begin inline asm
	cp.async.cg.shared.global.L2::256B [%r147], [%rd24], 16;

	// end inline asm
	add.s32 	%r158, %r370, 12288;
	xor.b32  	%r159, %r155, %r158;
	add.s32 	%r160, %r26, %r159;
	add.s32 	%r148, %r153, %r160;
	cvt.s64.s32 	%rd31, %r369;
	add.s64 	%rd32, %rd5, %rd31;
	add.s64 	%rd25, %rd11, %rd32;
	// begin inline asm
	cp.async.cg.shared.global.L2::256B [%r148], [%rd25], 16;

	// end inline asm
	xor.b32  	%r161, %r155, %r150;
	add.s32 	%r162, %r26, %r161;
	add.s32 	%r149, %r153, %r162;
	cvt.s64.s32 	%rd33, %r371;
	add.s64 	%rd34, %rd5, %rd33;
	add.s64 	%rd26, %rd11, %rd34;
	// begin inline asm
	cp.async.cg.shared.global.L2::256B [%r149], [%rd26], 16;

	// end inline asm
	add.s32 	%r371, %r371, %r17;
	setp.lt.u32 	%p6, %r34, %r370;
	add.s32 	%r369, %r369, %r17;
	add.s32 	%r368, %r368, 1024;
	add.s32 	%r367, %r367, %r17;
	add.s32 	%r366, %r366, %r17;
	mov.u32 	%r370, %r34;
	@%p6 bra 	$L__BB0_7;
	setp.ge.s32 	%p7, %r11, %r91;
	@%p7 bra 	$L__BB0_10;
	shl.b32 	%r164, %r24, 11;
	add.s32 	%r165, %r164, %r14;
	add.s32 	%r167, %r153, %r165;
	add.s32 	%r163, %r167, 49152;
	add.s64 	%rd36, %rd4, %rd2;
	add.s64 	%rd35, %rd9, %rd36;
	// begin inline asm
	cp.async.cg.shared.global.L2::256B [%r163], [%rd35], 16;

	// end inline asm
$L__BB0_10:
	add.s32 	%r168, %r25, -24;
	// begin inline asm
	cp.async.mbarrier.arrive.noinc.shared.b64 [%r168];

	// end inline asm
	add.s32 	%r364, %r364, 1;
	setp.eq.s32 	%p8, %r364, %r10;
	setp.eq.s32 	%p9, %r24, 2;
	selp.u32 	%r170, 1, 0, %p9;
	xor.b32  	%r365, %r365, %r170;
	@%p8 bra 	$L__BB0_18;
	bra.uni 	$L__BB0_6;
$L__BB0_11:
	add.s32 	%r177, %r9, %r2;
	mul.wide.u32 	%rd37, %r177, 4;
	add.s64 	%rd38, %rd1, %rd37;
	ld.global.nc.u32 	%r387, [%rd38];
	ld.global.nc.u32 	%r388, [%rd38+32];
	div.s32 	%r385, %r387, %r90;
	div.s32 	%r386, %r388, %r90;
	mov.u32 	%r378, _ZZ25fused_moe_w8a8_ast_kernelILi16ELi32ELi16ELi4ELi1ELi8ELi3ELi2ELi128EEvPK13__nv_fp8_e4m3PKfS2_S4_P13__nv_bfloat16PKiS8_S8_iiiiE3bar;
	add.s32 	%r171, %r378, 24;
	mov.b32 	%r176, 1;
	// begin inline asm
	mbarrier.arrive.shared.b64 _, [%r171], %r176;

	// end inline asm
	add.s32 	%r173, %r378, 32;
	// begin inline asm
	mbarrier.arrive.shared.b64 _, [%r173], %r176;

	// end inline asm
	add.s32 	%r175, %r378, 40;
	// begin inline asm
	mbarrier.arrive.shared.b64 _, [%r175], %r176;

	// end inline asm
	setp.lt.s32 	%p10, %r92, 128;
	@%p10 bra 	$L__BB0_18;
	shr.s32 	%r183, %r93, 31;
	shr.u32 	%r184, %r183, 25;
	add.s32 	%r185, %r93, %r184;
	shr.s32 	%r186, %r185, 7;
	mul.lo.s32 	%r379, %r385, %r10;
	mul.lo.s32 	%r380, %r386, %r10;
	add.s32 	%r187, %r8, %r9;
	shr.u32 	%r188, %r187, 7;
	and.b32  	%r189, %r4, 16;
	shl.b32 	%r190, %r4, 7;
	and.b32  	%r191, %r190, 1920;
	shl.b32 	%r192, %r4, 1;
	and.b32  	%r193, %r192, 48;
	and.b32  	%r194, %r190, 896;
	shl.b32 	%r195, %r7, 11;
	or.b32  	%r196, %r193, %r194;
	or.b32  	%r197, %r196, %r195;
	or.b32  	%r198, %r189, %r191;
	shl.b32 	%r199, %r4, 4;
	and.b32  	%r200, %r199, 112;
	xor.b32  	%r201, %r200, %r198;
	or.b32  	%r202, %r198, 32;
	xor.b32  	%r203, %r200, %r202;
	shr.u32 	%r204, %r194, 3;
	xor.b32  	%r205, %r204, %r197;
	or.b32  	%r206, %r198, 64;
	xor.b32  	%r207, %r200, %r206;
	or.b32  	%r208, %r198, 96;
	xor.b32  	%r209, %r200, %r208;
	or.b32  	%r210, %r197, 64;
	xor.b32  	%r211, %r204, %r210;
	or.b32  	%r212, %r197, 1024;
	xor.b32  	%r213, %r204, %r212;
	or.b32  	%r214, %r197, 1088;
	xor.b32  	%r215, %r204, %r214;
	neg.s32 	%r382, %r10;
	mad.lo.s32 	%r216, %r1, %r186, %r188;
	mul.lo.s32 	%r381, %r10, %r216;
	or.b32  	%r49, %r209, 49152;
	or.b32  	%r50, %r207, 49152;
	or.b32  	%r51, %r203, 49152;
	or.b32  	%r52, %r201, 49152;
	mov.u32 	%r377, sh;
	add.s32 	%r376, %r215, %r377;
	add.s32 	%r375, %r213, %r377;
	add.s32 	%r374, %r211, %r377;
	add.s32 	%r373, %r205, %r377;
	cvta.to.global.u64 	%rd6, %rd12;
	mov.b32 	%r383, 0;
	mov.f32 	%f139, 0f00000000;
	mov.b32 	%r372, 2;
	mov.f32 	%f140, %f139;
	mov.f32 	%f141, %f139;
	mov.f32 	%f142, %f139;
	mov.f32 	%f143, %f139;
	mov.f32 	%f144, %f139;
	mov.f32 	%f145, %f139;
	mov.f32 	%f146, %f139;
	mov.u32 	%r384, %r383;
$L__BB0_13:
	ld.param.u64 	%rd56, [_Z25fused_moe_w8a8_ast_kernelILi16ELi32ELi16ELi4ELi1ELi8ELi3ELi2ELi128EEvPK13__nv_fp8_e4m3PKfS2_S4_P13__nv_bfloat16PKiS8_S8_iiii_param_1];
	setp.ge.s32 	%p11, %r385, %r91;
	mul.wide.s32 	%rd39, %r380, 4;
	cvta.to.global.u64 	%rd40, %rd56;
	add.s64 	%rd7, %rd40, %rd39;
	mul.wide.s32 	%rd41, %r379, 4;
	add.s64 	%rd8, %rd40, %rd41;
	mul.hi.u32 	%r219, %r383, -1431655765;
	shr.u32 	%r70, %r219, 1;
	mul.lo.s32 	%r220, %r70, 24;
	sub.s32 	%r217, %r378, %r220;
	add.s32 	%r71, %r217, 24;
	// begin inline asm
	{
.reg .pred                P1;
WAIT:
mbarrier.try_wait.parity.shared.b64 P1, [%r217], %r384;
@!P1                       bra.uni WAIT;
}

	// end inline asm
	@%p11 bra 	$L__BB0_15;
	ld.global.nc.f32 	%f137, [%rd8];
$L__BB0_15:
	setp.ge.s32 	%p12, %r386, %r91;
	@%p12 bra 	$L__BB0_17;
	ld.global.nc.f32 	%f138, [%rd7];
$L__BB0_17:
	mul.lo.s32 	%r331, %r70, -6144;
	mul.lo.s32 	%r332, %r70, -49152;
	setp.lt.s32 	%p13, %r386, %r91;
	setp.lt.s32 	%p14, %r385, %r91;
	mul.wide.s32 	%rd42, %r381, 4;
	add.s64 	%rd43, %rd6, %rd42;
	ld.global.nc.f32 	%f100, [%rd43];
	add.s32 	%r333, %r52, %r377;
	add.s32 	%r255, %r333, %r331;
	// begin inline asm
	ldmatrix.sync.aligned.m8n8.x4.shared.b16 {%r221, %r222, %r223, %r224}, [%r255];
	// end inline asm
	add.s32 	%r334, %r51, %r377;
	add.s32 	%r260, %r334, %r331;
	// begin inline asm
	ldmatrix.sync.aligned.m8n8.x4.shared.b16 {%r226, %r227, %r228, %r229}, [%r260];
	// end inline asm
	add.s32 	%r235, %r373, %r332;
	// begin inline asm
	ldmatrix.sync.aligned.m8n8.x4.shared.b16 {%r231, %r232, %r233, %r234}, [%r235];
	// end inline asm
	add.s32 	%r335, %r50, %r377;
	add.s32 	%r270, %r335, %r331;
	// begin inline asm
	ldmatrix.sync.aligned.m8n8.x4.shared.b16 {%r236, %r237, %r238, %r239}, [%r270];
	// end inline asm
	add.s32 	%r336, %r49, %r377;
	add.s32 	%r275, %r336, %r331;
	// begin inline asm
	ldmatrix.sync.aligned.m8n8.x4.shared.b16 {%r241, %r242, %r243, %r244}, [%r275];
	// end inline asm
	add.s32 	%r250, %r374, %r332;
	// begin inline asm
	ldmatrix.sync.aligned.m8n8.x4.shared.b16 {%r246, %r247, %r248, %r249}, [%r250];
	// end inline asm
	// begin inline asm
	ldmatrix.sync.aligned.m8n8.x4.shared.b16 {%r251, %r252, %r253, %r254}, [%r255];
	// end inline asm
	// begin inline asm
	ldmatrix.sync.aligned.m8n8.x4.shared.b16 {%r256, %r257, %r258, %r259}, [%r260];
	// end inline asm
	add.s32 	%r265, %r375, %r332;
	// begin inline asm
	ldmatrix.sync.aligned.m8n8.x4.shared.b16 {%r261, %r262, %r263, %r264}, [%r265];
	// end inline asm
	// begin inline asm
	ldmatrix.sync.aligned.m8n8.x4.shared.b16 {%r266, %r267, %r268, %r269}, [%r270];
	// end inline asm
	// begin inline asm
	ldmatrix.sync.aligned.m8n8.x4.shared.b16 {%r271, %r272, %r273, %r274}, [%r275];
	// end inline asm
	add.s32 	%r280, %r376, %r332;
	// begin inline asm
	ldmatrix.sync.aligned.m8n8.x4.shared.b16 {%r276, %r277, %r278, %r279}, [%r280];
	// end inline asm
	mul.f32 	%f101, %f137, %f100;
	mul.f32 	%f102, %f138, %f100;
	mov.f32 	%f76, 0f00000000;
	mov.f32 	%f44, %f76;
	mov.f32 	%f45, %f76;
	mov.f32 	%f46, %f76;
	mov.f32 	%f47, %f76;
	// begin inline asm
	mma.sync.aligned.m16n8k32.row.col.f32.e4m3.e4m3.f32 {%f44, %f45, %f46, %f47}, {%r251, %r252, %r253, %r254}, {%r231, %r232}, {%f44, %f45, %f46, %f47};
	// end inline asm
	// begin inline asm
	mma.sync.aligned.m16n8k32.row.col.f32.e4m3.e4m3.f32 {%f44, %f45, %f46, %f47}, {%r256, %r257, %r258, %r259}, {%r233, %r234}, {%f44, %f45, %f46, %f47};
	// end inline asm
	// begin inline asm
	mma.sync.aligned.m16n8k32.row.col.f32.e4m3.e4m3.f32 {%f44, %f45, %f46, %f47}, {%r266, %r267, %r268, %r269}, {%r246, %r247}, {%f44, %f45, %f46, %f47};
	// end inline asm
	// begin inline asm
	mma.sync.aligned.m16n8k32.row.col.f32.e4m3.e4m3.f32 {%f44, %f45, %f46, %f47}, {%r271, %r272, %r273, %r274}, {%r248, %r249}, {%f44, %f45, %f46, %f47};
	// end inline asm
	fma.rn.f32 	%f103, %f101, %f44, %f139;
	fma.rn.f32 	%f104, %f101, %f45, %f140;
	selp.f32 	%f139, %f103, %f139, %p14;
	selp.f32 	%f140, %f104, %f140, %p14;
	fma.rn.f32 	%f105, %f102, %f46, %f141;
	fma.rn.f32 	%f106, %f102, %f47, %f142;
	selp.f32 	%f141, %f105, %f141, %p13;
	selp.f32 	%f142, %f106, %f142, %p13;
	mov.f32 	%f77, %f76;
	mov.f32 	%f78, %f76;
	mov.f32 	%f79, %f76;
	// begin inline asm
	mma.sync.aligned.m16n8k32.row.col.f32.e4m3.e4m3.f32 {%f76, %f77, %f78, %f79}, {%r251, %r252, %r253, %r254}, {%r261, %r262}, {%f76, %f77, %f78, %f79};
	// end inline asm
	// begin inline asm
	mma.sync.aligned.m16n8k32.row.col.f32.e4m3.e4m3.f32 {%f76, %f77, %f78, %f79}, {%r256, %r257, %r258, %r259}, {%r263, %r264}, {%f76, %f77, %f78, %f79};
	// end inline asm
	// begin inline asm
	mma.sync.aligned.m16n8k32.row.col.f32.e4m3.e4m3.f32 {%f76, %f77, %f78, %f79}, {%r266, %r267, %r268, %r269}, {%r276, %r277}, {%f76, %f77, %f78, %f79};
	// end inline asm
	// begin inline asm
	mma.sync.aligned.m16n8k32.row.col.f32.e4m3.e4m3.f32 {%f76, %f77, %f78, %f79}, {%r271, %r272, %r273, %r274}, {%r278, %r279}, {%f76, %f77, %f78, %f79};
	// end inline asm
	fma.rn.f32 	%f107, %f101, %f76, %f143;
	fma.rn.f32 	%f108, %f101, %f77, %f144;
	selp.f32 	%f143, %f107, %f143, %p14;
	selp.f32 	%f144, %f108, %f144, %p14;
	fma.rn.f32 	%f109, %f102, %f78, %f145;
	fma.rn.f32 	%f110, %f102, %f79, %f146;
	selp.f32 	%f145, %f109, %f145, %p13;
	selp.f32 	%f146, %f110, %f146, %p13;
	mov.b32 	%r330, 1;
	// begin inline asm
	mbarrier.arrive.shared.b64 _, [%r71], %r330;

	// end inline asm
	add.s32 	%r383, %r383, 1;
	add.s32 	%r382, %r382, 1;
	setp.ne.s32 	%p15, %r382, 0;
	add.s32 	%r381, %r381, 1;
	add.s32 	%r380, %r380, 1;
	add.s32 	%r379, %r379, 1;
	add.s32 	%r378, %r378, 8;
	add.s32 	%r377, %r377, 2048;
	add.s32 	%r376, %r376, 16384;
	add.s32 	%r375, %r375, 16384;
	add.s32 	%r374, %r374, 16384;
	add.s32 	%r373, %r373, 16384;
	add.s32 	%r83, %r372, -1;
	mad.lo.s32 	%r337, %r70, 3, %r372;
	setp.eq.s32 	%p16, %r337, 0;
	selp.u32 	%r338, 1, 0, %p16;
	xor.b32  	%r384, %r384, %r338;
	mov.u32 	%r372, %r83;
	@%p15 bra 	$L__BB0_13;
$L__BB0_18:
	setp.lt.u32 	%p17, %r4, 128;
	bar.sync 	0;
	@%p17 bra 	$L__BB0_20;
	// begin inline asm
	{  cvt.rn.bf16.f32 %rs1, %f139;}

	// end inline asm
	// begin inline asm
	{  cvt.rn.bf16.f32 %rs2, %f140;}

	// end inline asm
	mov.b32 	%r340, {%rs1, %rs2};
	// begin inline asm
	{  cvt.rn.bf16.f32 %rs3, %f141;}

	// end inline asm
	// begin inline asm
	{  cvt.rn.bf16.f32 %rs4, %f142;}

	// end inline asm
	mov.b32 	%r341, {%rs3, %rs4};
	// begin inline asm
	{  cvt.rn.bf16.f32 %rs5, %f143;}

	// end inline asm
	// begin inline asm
	{  cvt.rn.bf16.f32 %rs6, %f144;}

	// end inline asm
	mov.b32 	%r342, {%rs5, %rs6};
	// begin inline asm
	{  cvt.rn.bf16.f32 %rs7, %f145;}

	// end inline asm
	// begin inline asm
	{  cvt.rn.bf16.f32 %rs8, %f146;}

	// end inline asm
	mov.b32 	%r343, {%rs7, %rs8};
	shr.u32 	%r344, %r6, 1;
	and.b32  	%r345, %r344, 2147483632;
	shr.u32 	%r346, %r4, 1;
	and.b32  	%r347, %r346, 8;
	shl.b32 	%r348, %r4, 7;
	and.b32  	%r349, %r348, 1920;
	or.b32  	%r350, %r349, %r347;
	add.s32 	%r351, %r350, %r345;
	shl.b32 	%r352, %r351, 1;
	mov.u32 	%r353, sh;
	add.s32 	%r339, %r353, %r352;
	// begin inline asm
	stmatrix.sync.aligned.m8n8.x4.shared.b16 [%r339], {%r340, %r341, %r342, %r343};
	// end inline asm
$L__BB0_20:
	setp.lt.u32 	%p18, %r4, 128;
	// begin inline asm
	fence.proxy.async.shared::cta; // 6.
	// end inline asm
	bar.sync 	0;
	setp.gt.u32 	%p19, %r6, 31;
	or.pred  	%p20, %p18, %p19;
	and.b32  	%r355, %r4, 3;
	setp.ne.s32 	%p21, %r355, 0;
	or.pred  	%p22, %p21, %p20;
	@%p22 bra 	$L__BB0_26;
	setp.ge.s32 	%p23, %r385, %r91;
	shl.b32 	%r356, %r5, 6;
	mov.u32 	%r357, sh;
	add.s32 	%r89, %r357, %r356;
	@%p23 bra 	$L__BB0_23;
	mul.lo.s32 	%r360, %r387, %r93;
	cvt.s64.s32 	%rd45, %r360;
	cvt.u64.u32 	%rd46, %r8;
	add.s64 	%rd47, %rd45, %rd46;
	cvta.to.global.u64 	%rd48, %rd13;
	shl.b64 	%rd49, %rd47, 1;
	add.s64 	%rd44, %rd48, %rd49;
	mov.b32 	%r359, 256;
	// begin inline asm
	cp.async.bulk.global.shared::cta.bulk_group [%rd44], [%r89], %r359;
	// end inline asm
$L__BB0_23:
	setp.ge.s32 	%p24, %r386, %r91;
	@%p24 bra 	$L__BB0_25;
	mul.lo.s32 	%r363, %r388, %r93;
	cvt.s64.s32 	%rd51, %r363;
	cvt.u64.u32 	%rd52, %r8;
	add.s64 	%rd53, %rd51, %rd52;
	cvta.to.global.u64 	%rd54, %rd13;
	shl.b64 	%rd55, %rd53, 1;
	add.s64 	%rd50, %rd54, %rd55;
	add.s32 	%r361, %r89, 2048;
	mov.b32 	%r362, 256;
	// begin inline asm
	cp.async.bulk.global.shared::cta.bulk_group [%rd50], [%r361], %r362;
	// end inline asm
$L__BB0_25:
	// begin inline asm
	cp.async.bulk.commit_group;
	// end inline asm
	// begin inline asm
	cp.async.bulk.wait_group.read 0;
	// end inline asm
$L__BB0_26:
	ret;

}


// ===== COMPILED SASS (sm_100) =====

	.target	sm_100

	.elftype	@"ET_EXEC"


//--------------------- .note.nv.tkinfo           --------------------------
	.section	.note.nv.tkinfo,"",@"SHT_NOTE"
	.sectionflags	@"SHF_NOTE_NV_TKINFO"
	.tkinfo
        /*0018*/ 	.word	0x00000002
        /*0030*/ 	.string	""
        /*0030*/ 	.string	"ptxas"
        /*0030*/ 	.string	"Cuda compilation tools, release 13.0, V13.0.88"
        /*0030*/ 	.string	"Build cuda_13.0.r13.0/compiler.36424714_0"
        /*0030*/ 	.string	"-arch sm_100 -m 64 "



//--------------------- .note.nv.cuinfo           --------------------------
	.section	.note.nv.cuinfo,"",@"SHT_NOTE"
	.sectionflags	@"SHF_NOTE_NV_CUINFO"
        /*0018*/ 	.short	0x0002
        /*001a*/ 	.short	0x0064
        /*001c*/ 	.short	0x0082
	.zero		2


//--------------------- .nv.info                  --------------------------
	.section	.nv.info,"",@"SHT_CUDA_INFO"
	.align	4


	//----- nvinfo : EIATTR_REGCOUNT
	.align		4
        /*0000*/ 	.byte	0x04, 0x2f
        /*0002*/ 	.short	(.L_1 - .L_0)
	.align		4
.L_0:
        /*0004*/ 	.word	index@(_Z25fused_moe_w8a8_ast_kernelILi16ELi32ELi16ELi4ELi1ELi8ELi3ELi2ELi128EEvPK13__nv_fp8_e4m3PKfS2_S4_P13__nv_bfloat16PKiS8_S8_iiii)
        /*0008*/ 	.word	0x0000004c


	//----- nvinfo : EIATTR_FRAME_SIZE
	.align		4
.L_1:
        /*000c*/ 	.byte	0x04, 0x11
        /*000e*/ 	.short	(.L_3 - .L_2)
	.align		4
.L_2:
        /*0010*/ 	.word	index@(_Z25fused_moe_w8a8_ast_kernelILi16ELi32ELi16ELi4ELi1ELi8ELi3ELi2ELi128EEvPK13__nv_fp8_e4m3PKfS2_S4_P13__nv_bfloat16PKiS8_S8_iiii)
        /*0014*/ 	.word	0x00000000


	//----- nvinfo : EIATTR_MIN_STACK_SIZE
	.align		4
.L_3:
        /*0018*/ 	.byte	0x04, 0x12
        /*001a*/ 	.short	(.L_5 - .L_4)
	.align		4
.L_4:
        /*001c*/ 	.word	index@(_Z25fused_moe_w8a8_ast_kernelILi16ELi32ELi16ELi4ELi1ELi8ELi3ELi2ELi128EEvPK13__nv_fp8_e4m3PKfS2_S4_P13__nv_bfloat16PKiS8_S8_iiii)
        /*0020*/ 	.word	0x00000000
.L_5:


//--------------------- .nv.compat                --------------------------
	.section	.nv.compat,"",@"SHT_CUDA_COMPAT_INFO"
	.align	4
        /*0000*/ 	.byte	0x02, 0x09, 0x00, 0x00, 0x02, 0x02, 0x02, 0x00, 0x02, 0x05, 0x05, 0x00, 0x03, 0x07, 0x01, 0x01
        /*0010*/ 	.byte	0x02, 0x03, 0x00, 0x00, 0x02, 0x06, 0x01, 0x00, 0x04, 0x0b, 0x08, 0x00, 0x09, 0x00, 0x00, 0x00
        /*0020*/ 	.byte	0x00, 0x00, 0x00, 0x00


//--------------------- .nv.info._Z25fused_moe_w8a8_ast_kernelILi16ELi32ELi16ELi4ELi1ELi8ELi3ELi2ELi128EEvPK13__nv_fp8_e4m3PKfS2_S4_P13__nv_bfloat16PKiS8_S8_iiii --------------------------
	.section	.nv.info._Z25fused_moe_w8a8_ast_kernelILi16ELi32ELi16ELi4ELi1ELi8ELi3ELi2ELi128EEvPK13__nv_fp8_e4m3PKfS2_S4_P13__nv_bfloat16PKiS8_S8_iiii,"",@"SHT_CUDA_INFO"
	.sectionflags	@""
	.align	4


	//----- nvinfo : EIATTR_CUDA_API_VERSION
	.align		4
        /*0000*/ 	.byte	0x04, 0x37
        /*0002*/ 	.short	(.L_7 - .L_6)
.L_6:
        /*0004*/ 	.word	0x00000082


	//----- nvinfo : EIATTR_KPARAM_INFO
	.align		4
.L_7:
        /*0008*/ 	.byte	0x04, 0x17
        /*000a*/ 	.short	(.L_9 - .L_8)
.L_8:
        /*000c*/ 	.word	0x00000000
        /*0010*/ 	.short	0x000b
        /*0012*/ 	.short	0x004c
        /*0014*/ 	.byte	0x00, 0xf0, 0x11, 0x00


	//----- nvinfo : EIATTR_KPARAM_INFO
	.align		4
.L_9:
        /*0018*/ 	.byte	0x04, 0x17
        /*001a*/ 	.short	(.L_11 - .L_10)
.L_10:
        /*001c*/ 	.word	0x00000000
        /*0020*/ 	.short	0x000a
        /*0022*/ 	.short	0x0048
        /*0024*/ 	.byte	0x00, 0xf0, 0x11, 0x00


	//----- nvinfo : EIATTR_KPARAM_INFO
	.align		4
.L_11:
        /*0028*/ 	.byte	0x04, 0x17
        /*002a*/ 	.short	(.L_13 - .L_12)
.L_12:
        /*002c*/ 	.word	0x00000000
        /*0030*/ 	.short	0x0009
        /*0032*/ 	.short	0x0044
        /*0034*/ 	.byte	0x00, 0xf0, 0x11, 0x00


	//----- nvinfo : EIATTR_KPARAM_INFO
	.align		4
.L_13:
        /*0038*/ 	.byte	0x04, 0x17
        /*003a*/ 	.short	(.L_15 - .L_14)
.L_14:
        /*003c*/ 	.word	0x00000000
        /*0040*/ 	.short	0x0008
        /*0042*/ 	.short	0x0040
        /*0044*/ 	.byte	0x00, 0xf0, 0x11, 0x00


	//----- nvinfo : EIATTR_KPARAM_INFO
	.align		4
.L_15:
        /*0048*/ 	.byte	0x04, 0x17
        /*004a*/ 	.short	(.L_17 - .L_16)
.L_16:
        /*004c*/ 	.word	0x00000000
        /*0050*/ 	.short	0x0007
        /*0052*/ 	.short	0x0038
        /*0054*/ 	.byte	0x00, 0xf5, 0x21, 0x00


	//----- nvinfo : EIATTR_KPARAM_INFO
	.align		4
.L_17:
        /*0058*/ 	.byte	0x04, 0x17
        /*005a*/ 	.short	(.L_19 - .L_18)
.L_18:
        /*005c*/ 	.word	0x00000000
        /*0060*/ 	.short	0x0006
        /*0062*/ 	.short	0x0030
        /*0064*/ 	.byte	0x00, 0xf5, 0x21, 0x00


	//----- nvinfo : EIATTR_KPARAM_INFO
	.align		4
.L_19:
        /*0068*/ 	.byte	0x04, 0x17
        /*006a*/ 	.short	(.L_21 - .L_20)
.L_20:
        /*006c*/ 	.word	0x00000000
        /*0070*/ 	.short	0x0005
        /*0072*/ 	.short	0x0028
        /*0074*/ 	.byte	0x00, 0xf5, 0x21, 0x00


	//----- nvinfo : EIATTR_KPARAM_INFO
	.align		4
.L_21:
        /*0078*/ 	.byte	0x04, 0x17
        /*007a*/ 	.short	(.L_23 - .L_22)
.L_22:
        /*007c*/ 	.word	0x00000000
        /*0080*/ 	.short	0x0004
        /*0082*/ 	.short	0x0020
        /*0084*/ 	.byte	0x00, 0xf5, 0x21, 0x00


	//----- nvinfo : EIATTR_KPARAM_INFO
	.align		4
.L_23:
        /*0088*/ 	.byte	0x04, 0x17
        /*008a*/ 	.short	(.L_25 - .L_24)
.L_24:
        /*008c*/ 	.word	0x00000000
        /*0090*/ 	.short	0x0003
        /*0092*/ 	.short	0x0018
        /*0094*/ 	.byte	0x00, 0xf5, 0x21, 0x00


	//----- nvinfo : EIATTR_KPARAM_INFO
	.align		4
.L_25:
        /*0098*/ 	.byte	0x04, 0x17
        /*009a*/ 	.short	(.L_27 - .L_26)
.L_26:
        /*009c*/ 	.word	0x00000000
        /*00a0*/ 	.short	0x0002
        /*00a2*/ 	.short	0x0010
        /*00a4*/ 	.byte	0x00, 0xf5, 0x21, 0x00


	//----- nvinfo : EIATTR_KPARAM_INFO
	.align		4
.L_27:
        /*00a8*/ 	.byte	0x04, 0x17
        /*00aa*/ 	.short	(.L_29 - .L_28)
.L_28:
        /*00ac*/ 	.word	0x00000000
        /*00b0*/ 	.short	0x0001
        /*00b2*/ 	.short	0x0008
        /*00b4*/ 	.byte	0x00, 0xf5, 0x21, 0x00


	//----- nvinfo : EIATTR_KPARAM_INFO
	.align		4
.L_29:
        /*00b8*/ 	.byte	0x04, 0x17
        /*00ba*/ 	.short	(.L_31 - .L_30)
.L_30:
        /*00bc*/ 	.word	0x00000000
        /*00c0*/ 	.short	0x0000
        /*00c2*/ 	.short	0x0000
        /*00c4*/ 	.byte	0x00, 0xf5, 0x21, 0x00


	//----- nvinfo : EIATTR_SPARSE_MMA_MASK
	.align		4
.L_31:
        /*00c8*/ 	.byte	0x03, 0x50
        /*00ca*/ 	.short	0x0000


	//----- nvinfo : EIATTR_MAXREG_COUNT
	.align		4
        /*00cc*/ 	.byte	0x03, 0x1b
        /*00ce*/ 	.short	0x00a8


	//----- nvinfo : EIATTR_NUM_BARRIERS
	.align		4
        /*00d0*/ 	.byte	0x02, 0x4c
        /*00d2*/ 	.byte	0x01
	.zero		1


	//----- nvinfo : EIATTR_MERCURY_ISA_VERSION
	.align		4
        /*00d4*/ 	.byte	0x03, 0x5f
        /*00d6*/ 	.short	0x0101


	//----- nvinfo : EIATTR_VRC_CTA_INIT_COUNT
	.align		4
        /*00d8*/ 	.byte	0x02, 0x4a
	.zero		1
	.zero		1


	//----- nvinfo : EIATTR_MBARRIER_INSTR_OFFSETS
	.align		4
        /*00dc*/ 	.byte	0x04, 0x39
        /*00de*/ 	.short	(.L_33 - .L_32)


	//   ....[0]....
.L_32:
        /*00e0*/ 	.word	0x000001f0
        /*00e4*/ 	.word	0x000000ff
        /*00e8*/ 	.word	0x00000000
        /*00ec*/ 	.short	0x0100
        /*00ee*/ 	.byte	0x08
	.zero		1


	//   ....[1]....
        /*00f0*/ 	.word	0x00000200
        /*00f4*/ 	.word	0x000000ff
        /*00f8*/ 	.word	0x00000018
        /*00fc*/ 	.short	0x0100
        /*00fe*/ 	.byte	0x08
	.zero		1


	//   ....[2]....
        /*0100*/ 	.word	0x00000210
        /*0104*/ 	.word	0x000000ff
        /*0108*/ 	.word	0x00000008
        /*010c*/ 	.short	0x0100
        /*010e*/ 	.byte	0x08
	.zero		1


	//   ....[3]....
        /*0110*/ 	.word	0x00000220
        /*0114*/ 	.word	0x000000ff
        /*0118*/ 	.word	0x00000020
        /*011c*/ 	.short	0x0100
        /*011e*/ 	.byte	0x08
	.zero		1


	//   ....[4]....
        /*0120*/ 	.word	0x00000230
        /*0124*/ 	.word	0x000000ff
        /*0128*/ 	.word	0x00000010
        /*012c*/ 	.short	0x0100
        /*012e*/ 	.byte	0x08
	.zero		1


	//   ....[5]....
        /*0130*/ 	.word	0x00000240
        /*0134*/ 	.word	0x000000ff
        /*0138*/ 	.word	0x00000028
        /*013c*/ 	.short	0x0100
        /*013e*/ 	.byte	0x08
	.zero		1


	//   ....[6]....
        /*0140*/ 	.word	0x000007f0
        /*0144*/ 	.word	0x00000026
        /*0148*/ 	.word	0x00000018
        /*014c*/ 	.short	0x010a
        /*014e*/ 	.byte	0xff
	.zero		1


	//   ....[7]....
        /*0150*/ 	.word	0x00000c60
        /*0154*/ 	.word	0x00000026
        /*0158*/ 	.word	0x00000000
        /*015c*/ 	.short	0x0107
        /*015e*/ 	.byte	0xff
	.zero		1


	//   ....[8]....
        /*0160*/ 	.word	0x00000e30
        /*0164*/ 	.word	0x000000ff
        /*0168*/ 	.word	0x00000018
        /*016c*/ 	.short	0x0101
        /*016e*/ 	.byte	0x0e
	.zero		1


	//   ....[9]....
        /*0170*/ 	.word	0x00000e40
        /*0174*/ 	.word	0x000000ff
        /*0178*/ 	.word	0x00000020
        /*017c*/ 	.short	0x0101
        /*017e*/ 	.byte	0x0e
	.zero		1


	//   ....[10]....
        /*0180*/ 	.word	0x00000e50
        /*0184*/ 	.word	0x000000ff
        /*0188*/ 	.word	0x00000028
        /*018c*/ 	.short	0x0101
        /*018e*/ 	.byte	0x0e
	.zero		1


	//   ....[11]....
        /*0190*/ 	.word	0x00001420
        /*0194*/ 	.word	0x00000005
        /*0198*/ 	.word	0x00000000
        /*019c*/ 	.short	0x010a
        /*019e*/ 	.byte	0xff
	.zero		1


	//   ....[12]....
        /*01a0*/ 	.word	0x00001bd0
        /*01a4*/ 	.word	0x00000005
        /*01a8*/ 	.word	0x00000018
        /*01ac*/ 	.short	0x0101
        /*01ae*/ 	.byte	0xff
	.zero		1


	//   ....[13]....
        /*01b0*/ 	.word	0x00002500
        /*01b4*/ 	.word	0x00000026
        /*01b8*/ 	.word	0x00000018
        /*01bc*/ 	.short	0x010a
        /*01be*/ 	.byte	0xff
	.zero		1


	//   ....[14]....
        /*01c0*/ 	.word	0x00002540
        /*01c4*/ 	.word	0x00000005
        /*01c8*/ 	.word	0x00000000
        /*01cc*/ 	.short	0x010a
        /*01ce*/ 	.byte	0xff
	.zero		1


	//----- nvinfo : EIATTR_NUM_MBARRIERS
	.align		4
.L_33:
        /*01d0*/ 	.byte	0x03, 0x38
        /*01d2*/ 	.short	0x0006


	//----- nvinfo : EIATTR_EXIT_INSTR_OFFSETS
	.align		4
        /*01d4*/ 	.byte	0x04, 0x1c
        /*01d6*/ 	.short	(.L_35 - .L_34)


	//   ....[0]....
.L_34:
        /*01d8*/ 	.word	0x00000090


	//   ....[1]....
        /*01dc*/ 	.word	0x00002160


	//   ....[2]....
        /*01e0*/ 	.word	0x000024e0


	//----- nvinfo : EIATTR_MAX_THREADS
	.align		4
.L_35:
        /*01e4*/ 	.byte	0x04, 0x05
        /*01e6*/ 	.short	(.L_37 - .L_36)
.L_36:
        /*01e8*/ 	.word	0x00000180
        /*01ec*/ 	.word	0x00000001
        /*01f0*/ 	.word	0x00000001


	//----- nvinfo : EIATTR_CRS_STACK_SIZE
	.align		4
.L_37:
        /*01f4*/ 	.byte	0x04, 0x1e
        /*01f6*/ 	.short	(.L_39 - .L_38)
.L_38:
        /*01f8*/ 	.word	0x00000000


	//----- nvinfo : EIATTR_CBANK_PARAM_SIZE
	.align		4
.L_39:
        /*01fc*/ 	.byte	0x03, 0x19
        /*01fe*/ 	.short	0x0050


	//----- nvinfo : EIATTR_PARAM_CBANK
	.align		4
        /*0200*/ 	.byte	0x04, 0x0a
        /*0202*/ 	.short	(.L_41 - .L_40)
	.align		4
.L_40:
        /*0204*/ 	.word	index@(.nv.constant0._Z25fused_moe_w8a8_ast_kernelILi16ELi32ELi16ELi4ELi1ELi8ELi3ELi2ELi128EEvPK13__nv_fp8_e4m3PKfS2_S4_P13__nv_bfloat16PKiS8_S8_iiii)
        /*0208*/ 	.short	0x0380
        /*020a*/ 	.short	0x0050


	//----- nvinfo : EIATTR_SW_WAR
	.align		4
.L_41:
        /*020c*/ 	.byte	0x04, 0x36
        /*020e*/ 	.short	(.L_43 - .L_42)
.L_42:
        /*0210*/ 	.word	0x00000008
.L_43:


//--------------------- .nv.callgraph             --------------------------
	.section	.nv.callgraph,"",@"SHT_CUDA_CALLGRAPH"
	.align	4
	.sectionentsize	8
	.align		4
        /*0000*/ 	.word	0x00000000
	.align		4
        /*0004*/ 	.word	0xffffffff
	.align		4
        /*0008*/ 	.word	0x00000000
	.align		4
        /*000c*/ 	.word	0xfffffffe
	.align		4
        /*0010*/ 	.word	0x00000000
	.align		4
        /*0014*/ 	.word	0xfffffffd
	.align		4
        /*0018*/ 	.word	0x00000000
	.align		4
        /*001c*/ 	.word	0xfffffffc


//--------------------- .text._Z25fused_moe_w8a8_ast_kernelILi16ELi32ELi16ELi4ELi1ELi8ELi3ELi2ELi128EEvPK13__nv_fp8_e4m3PKfS2_S4_P13__nv_bfloat16PKiS8_S8_iiii --------------------------
	.section	.text._Z25fused_moe_w8a8_ast_kernelILi16ELi32ELi16ELi4ELi1ELi8ELi3ELi2ELi128EEvPK13__nv_fp8_e4m3PKfS2_S4_P13__nv_bfloat16PKiS8_S8_iiii,"ax",@progbits
	.align	128
        .global         _Z25fused_moe_w8a8_ast_kernelILi16ELi32ELi16ELi4ELi1ELi8ELi3ELi2ELi128EEvPK13__nv_fp8_e4m3PKfS2_S4_P13__nv_bfloat16PKiS8_S8_iiii
        .type           _Z25fused_moe_w8a8_ast_kernelILi16ELi32ELi16ELi4ELi1ELi8ELi3ELi2ELi128EEvPK13__nv_fp8_e4m3PKfS2_S4_P13__nv_bfloat16PKiS8_S8_iiii,@function
        .size           _Z25fused_moe_w8a8_ast_kernelILi16ELi32ELi16ELi4ELi1ELi8ELi3ELi2ELi128EEvPK13__nv_fp8_e4m3PKfS2_S4_P13__nv_bfloat16PKiS8_S8_iiii,(.L_x_22 - _Z25fused_moe_w8a8_ast_kernelILi16ELi32ELi16ELi4ELi1ELi8ELi3ELi2ELi128EEvPK13__nv_fp8_e4m3PKfS2_S4_P13__nv_bfloat16PKiS8_S8_iiii)
        .other          _Z25fused_moe_w8a8_ast_kernelILi16ELi32ELi16ELi4ELi1ELi8ELi3ELi2ELi128EEvPK13__nv_fp8_e4m3PKfS2_S4_P13__nv_bfloat16PKiS8_S8_iiii,@"STO_CUDA_ENTRY STV_DEFAULT"
_Z25fused_moe_w8a8_ast_kernelILi16ELi32ELi16ELi4ELi1ELi8ELi3ELi2ELi128EEvPK13__nv_fp8_e4m3PKfS2_S4_P13__nv_bfloat16PKiS8_S8_iiii:
.text._Z25fused_moe_w8a8_ast_kernelILi16ELi32ELi16ELi4ELi1ELi8ELi3ELi2ELi128EEvPK13__nv_fp8_e4m3PKfS2_S4_P13__nv_bfloat16PKiS8_S8_iiii:
[----:B------:R-:W-:Y:S08]  /*0000*/  LDC R1, c[0x0][0x37c] ;  /* 0x0000df00ff017b82 */ /* 0x000ff00000000800 */
[----:B------:R-:W1:Y:S01]  /*0010*/  LDC.64 R4, c[0x0][0x3b8] ;  /* 0x0000ee00ff047b82 */ /* 0x000e620000000a00 */
[----:B------:R-:W1:Y:S01]  /*0020*/  LDCU.64 UR10, c[0x0][0x358] ;  /* 0x00006b00ff0a77ac */ /* 0x000e620008000a00 */
[----:B------:R-:W2:Y:S06]  /*0030*/  S2R R7, SR_CTAID.Y ;  /* 0x0000000000077919 */ /* 0x000eac0000002600 */
[----:B------:R-:W3:Y:S01]  /*0040*/  LDC.64 R2, c[0x0][0x3b0] ;  /* 0x0000ec00ff027b82 */ /* 0x000ee20000000a00 */
[----:B-1----:R-:W4:Y:S01]  /*0050*/  LDG.E.CONSTANT R5, desc[UR10][R4.64] ;  /* 0x0000000a04057981 */ /* 0x002f22000c1e9900 */
[----:B--2---:R-:W-:-:S02]  /*0060*/  IMAD.SHL.U32 R6, R7, 0x10, RZ ;  /* 0x0000001007067824 */ /* 0x004fc400078e00ff */
[----:B---3--:R-:W-:-:S03]  /*0070*/  IMAD.WIDE.U32 R2, R7, 0x4, R2 ;  /* 0x0000000407027825 */ /* 0x008fc600078e0002 */
[----:B----4-:R-:W-:-:S13]  /*0080*/  ISETP.GE.AND P0, PT, R6, R5, PT ;  /* 0x000000050600720c */ /* 0x010fda0003f06270 */
[----:B------:R-:W-:Y:S05]  /*0090*/  @P0 EXIT ;  /* 0x000000000000094d */ /* 0x000fea0003800000 */
[----:B------:R1:W5:Y:S01]  /*00a0*/  LDG.E.CONSTANT R2, desc[UR10][R2.64] ;  /* 0x0000000a02027981 */ /* 0x000362000c1e9900 */
[----:B------:R-:W2:Y:S01]  /*00b0*/  LDCU UR9, c[0x0][0x3c8] ;  /* 0x00007900ff0977ac */ /* 0x000ea20008000800 */
[----:B------:R-:W-:Y:S01]  /*00c0*/  BSSY.RECONVERGENT B0, `(.L_x_0) ;  /* 0x000001a000007945 */ /* 0x000fe20003800200 */
[----:B------:R-:W-:Y:S01]  /*00d0*/  IMAD.MOV.U32 R65, RZ, RZ, RZ ;  /* 0x000000ffff417224 */ /* 0x000fe200078e00ff */
[----:B------:R-:W3:Y:S01]  /*00e0*/  S2R R0, SR_TID.X ;  /* 0x0000000000007919 */ /* 0x000ee20000002100 */
[----:B------:R-:W-:Y:S01]  /*00f0*/  IMAD.MOV.U32 R58, RZ, RZ, RZ ;  /* 0x000000ffff3a7224 */ /* 0x000fe200078e00ff */
[----:B------:R-:W4:Y:S01]  /*0100*/  S2R R10, SR_CTAID.X ;  /* 0x00000000000a7919 */ /* 0x000f220000002500 */
[----:B---3--:R-:W-:-:S13]  /*0110*/  ISETP.NE.AND P0, PT, R0, RZ, PT ;  /* 0x000000ff0000720c */ /* 0x008fda0003f05270 */
[----:B-12-4-:R-:W-:Y:S05]  /*0120*/  @P0 BRA `(.L_x_1) ;  /* 0x00000000004c0947 */ /* 0x016fea0003800000 */
[----:B------:R-:W1:Y:S01]  /*0130*/  S2UR UR8, SR_CgaCtaId ;  /* 0x00000000000879c3 */ /* 0x000e620000008800 */
[----:B------:R-:W-:Y:S01]  /*0140*/  UMOV UR4, 0x400 ;  /* 0x0000040000047882 */ /* 0x000fe20000000000 */
[----:B------:R-:W-:Y:S01]  /*0150*/  UMOV UR5, 0x80 ;  /* 0x0000008000057882 */ /* 0x000fe20000000000 */
[----:B------:R-:W-:Y:S02]  /*0160*/  UMOV UR6, 0x100 ;  /* 0x0000010000067882 */ /* 0x000fe40000000000 */
[----:B------:R-:W-:-:S04]  /*0170*/  UIADD3 UR6, UPT, UPT, -UR6, 0x100000, URZ ;  /* 0x0010000006067890 */ /* 0x000fc8000fffe1ff */
[----:B------:R-:W-:Y:S02]  /*0180*/  USHF.L.U32 UR7, UR6, 0xb, URZ ;  /* 0x0000000b06077899 */ /* 0x000fe400080006ff */
[----:B------:R-:W-:Y:S02]  /*0190*/  USHF.L.U32 UR6, UR6, 0x1, URZ ;  /* 0x0000000106067899 */ /* 0x000fe400080006ff */
[----:B-1----:R-:W-:Y:S02]  /*01a0*/  ULEA UR8, UR8, UR4, 0x18 ;  /* 0x0000000408087291 */ /* 0x002fe4000f8ec0ff */
[----:B------:R-:W-:-:S04]  /*01b0*/  UIADD3 UR4, UPT, UPT, -UR5, 0x100000, URZ ;  /* 0x0010000005047890 */ /* 0x000fc8000fffe1ff */
[----:B------:R-:W-:Y:S02]  /*01c0*/  USHF.L.U32 UR5, UR4, 0xb, URZ ;  /* 0x0000000b04057899 */ /* 0x000fe400080006ff */
[----:B------:R-:W-:Y:S01]  /*01d0*/  USHF.L.U32 UR4, UR4, 0x1, URZ ;  /* 0x0000000104047899 */ /* 0x000fe200080006ff */
[----:B------:R-:W1:Y:S11]  /*01e0*/  FENCE.VIEW.ASYNC.S ;  /* 0x00000000000073c6 */ /* 0x000e760000000000 */
[----:B-1----:R1:W2:Y:S01]  /*01f0*/  SYNCS.EXCH.64 URZ, [UR8], UR4 ;  /* 0x0000000408ff75b2 */ /* 0x0022a20008000100 */
[----:B------:R1:W3:Y:S01]  /*0200*/  SYNCS.EXCH.64 URZ, [UR8+0x18], UR6 ;  /* 0x0000180608ff75b2 */ /* 0x0002e20008000100 */
[----:B------:R1:W4:Y:S01]  /*0210*/  SYNCS.EXCH.64 URZ, [UR8+0x8], UR4 ;  /* 0x0000080408ff75b2 */ /* 0x0003220008000100 */
[----:B------:R1:W1:Y:S01]  /*0220*/  SYNCS.EXCH.64 URZ, [UR8+0x20], UR6 ;  /* 0x0000200608ff75b2 */ /* 0x0002620008000100 */
[----:B------:R1:W1:Y:S01]  /*0230*/  SYNCS.EXCH.64 URZ, [UR8+0x10], UR4 ;  /* 0x0000100408ff75b2 */ /* 0x0002620008000100 */
[----:B------:R1:W1:Y:S01]  /*0240*/  SYNCS.EXCH.64 URZ, [UR8+0x28], UR6 ;  /* 0x0000280608ff75b2 */ /* 0x0002620008000100 */
[----:B------:R-:W-:Y:S01]  /*0250*/  NOP ;  /* 0x0000000000007918 */ /* 0x000fe20000000000 */
.L_x_1:
[----:B-1----:R-:W-:Y:S05]  /*0260*/  BSYNC.RECONVERGENT B0 ;  /* 0x0000000000007941 */ /* 0x002fea0003800200 */
.L_x_0:
[C---:B------:R-:W-:Y:S01]  /*0270*/  ISETP.GT.U32.AND P0, PT, R0.reuse, 0x7f, PT ;  /* 0x0000007f0000780c */ /* 0x040fe20003f04070 */
[C---:B------:R-:W-:Y:S01]  /*0280*/  VIADD R3, R0.reuse, 0xffffff80 ;  /* 0xffffff8000037836 */ /* 0x040fe20000000000 */
[----:B------:R-:W-:Y:S01]  /*0290*/  USHF.R.S32.HI UR4, URZ, 0x1f, UR9 ;  /* 0x0000001fff047899 */ /* 0x000fe20008011409 */
[----:B--234-:R-:W-:Y:S01]  /*02a0*/  BAR.SYNC.DEFER_BLOCKING 0x0 ;  /* 0x0000000000007b1d */ /* 0x01cfe20000010000 */
[----:B------:R-:W-:Y:S01]  /*02b0*/  IMAD.MOV.U32 R63, RZ, RZ, RZ ;  /* 0x000000ffff3f7224 */ /* 0x000fe200078e00ff */
[----:B------:R-:W-:Y:S01]  /*02c0*/  LOP3.LUT R67, R0, 0x1f, RZ, 0xc0, !PT ;  /* 0x0000001f00437812 */ /* 0x000fe200078ec0ff */
[----:B------:R-:W-:Y:S01]  /*02d0*/  IMAD R4, R10, 0x100, R3 ;  /* 0x000001000a047824 */ /* 0x000fe200078e0203 */
[----:B------:R-:W-:Y:S01]  /*02e0*/  ULEA.HI UR4, UR4, UR9, URZ, 0x7 ;  /* 0x0000000904047291 */ /* 0x000fe2000f8f38ff */
[----:B------:R-:W-:Y:S01]  /*02f0*/  IMAD.MOV.U32 R56, RZ, RZ, RZ ;  /* 0x000000ffff387224 */ /* 0x000fe200078e00ff */
[----:B------:R-:W1:Y:S01]  /*0300*/  LDCU.64 UR12, c[0x0][0x390] ;  /* 0x00007200ff0c77ac */ /* 0x000e620008000a00 */
[----:B------:R-:W-:Y:S01]  /*0310*/  IMAD.MOV.U32 R61, RZ, RZ, RZ ;  /* 0x000000ffff3d7224 */ /* 0x000fe200078e00ff */
[----:B------:R-:W-:Y:S01]  /*0320*/  SHF.R.U32.HI R4, RZ, 0x1, R4 ;  /* 0x00000001ff047819 */ /* 0x000fe20000011604 */
[----:B------:R-:W-:Y:S01]  /*0330*/  IMAD.MOV.U32 R54, RZ, RZ, RZ ;  /* 0x000000ffff367224 */ /* 0x000fe200078e00ff */
[----:B------:R-:W-:Y:S01]  /*0340*/  USHF.R.S32.HI UR4, URZ, 0x7, UR4 ;  /* 0x00000007ff047899 */ /* 0x000fe20008011404 */
[----:B------:R-:W-:Y:S01]  /*0350*/  IMAD.MOV.U32 R59, RZ, RZ, RZ ;  /* 0x000000ffff3b7224 */ /* 0x000fe200078e00ff */
[----:B------:R-:W-:Y:S01]  /*0360*/  SEL R8, R3, R0, P0 ;  /* 0x0000000003087207 */ /* 0x000fe20000000000 */
[----:B------:R-:W-:Y:S01]  /*0370*/  IMAD.MOV.U32 R52, RZ, RZ, RZ ;  /* 0x000000ffff347224 */ /* 0x000fe200078e00ff */
[----:B------:R-:W-:Y:S01]  /*0380*/  LOP3.LUT R60, R4, 0x7ffffff0, RZ, 0xc0, !PT ;  /* 0x7ffffff0043c7812 */ /* 0x000fe200078ec0ff */
[----:B------:R-:W-:Y:S07]  /*0390*/  @P0 BRA `(.L_x_2) ;  /* 0x0000000800580947 */ /* 0x000fee0003800000 */
[----:B------:R-:W2:Y:S01]  /*03a0*/  LDC.64 R4, c[0x0][0x3a8] ;  /* 0x0000ea00ff047b82 */ /* 0x000ea20000000a00 */
[----:B------:R-:W-:-:S07]  /*03b0*/  LEA.HI R3, R0, R6, RZ, 0x1d ;  /* 0x0000000600037211 */ /* 0x000fce00078fe8ff */
[----:B------:R-:W3:Y:S01]  /*03c0*/  LDC R9, c[0x0][0x3c0] ;  /* 0x0000f000ff097b82 */ /* 0x000ee20000000800 */
[----:B--2---:R-:W-:-:S06]  /*03d0*/  IMAD.WIDE.U32 R4, R3, 0x4, R4 ;  /* 0x0000000403047825 */ /* 0x004fcc00078e0004 */
[----:B------:R-:W2:Y:S01]  /*03e0*/  LDG.E.CONSTANT R4, desc[UR10][R4.64] ;  /* 0x0000000a04047981 */ /* 0x000ea2000c1e9900 */
[----:B------:R-:W-:Y:S01]  /*03f0*/  UISETP.GE.AND UP0, UPT, UR9, 0x80, UPT ;  /* 0x000000800900788c */ /* 0x000fe2000bf06270 */
[----:B---3--:R-:W-:-:S04]  /*0400*/  IABS R12, R9 ;  /* 0x00000009000c7213 */ /* 0x008fc80000000000 */
[----:B------:R-:W3:Y:S08]  /*0410*/  I2F.RP R3, R12 ;  /* 0x0000000c00037306 */ /* 0x000ef00000209400 */
[----:B---3--:R-:W3:Y:S02]  /*0420*/  MUFU.RCP R3, R3 ;  /* 0x0000000300037308 */ /* 0x008ee40000001000 */
[----:B---3--:R-:W-:-:S06]  /*0430*/  VIADD R6, R3, 0xffffffe ;  /* 0x0ffffffe03067836 */ /* 0x008fcc0000000000 */
[----:B------:R3:W4:Y:S02]  /*0440*/  F2I.FTZ.U32.TRUNC.NTZ R7, R6 ;  /* 0x0000000600077305 */ /* 0x000724000021f000 */
[----:B---3--:R-:W-:Y:S02]  /*0450*/  IMAD.MOV.U32 R6, RZ, RZ, RZ ;  /* 0x000000ffff067224 */ /* 0x008fe400078e00ff */
[----:B----4-:R-:W-:-:S04]  /*0460*/  IMAD.MOV R11, RZ, RZ, -R7 ;  /* 0x000000ffff0b7224 */ /* 0x010fc800078e0a07 */
[----:B------:R-:W-:-:S04]  /*0470*/  IMAD R11, R11, R12, RZ ;  /* 0x0000000c0b0b7224 */ /* 0x000fc800078e02ff */
[----:B------:R-:W-:Y:S01]  /*0480*/  IMAD.HI.U32 R7, R7, R11, R6 ;  /* 0x0000000b07077227 */ /* 0x000fe200078e0006 */
[----:B--2---:R-:W-:Y:S02]  /*0490*/  IABS R5, R4 ;  /* 0x0000000400057213 */ /* 0x004fe40000000000 */
[----:B------:R-:W-:-:S03]  /*04a0*/  LOP3.LUT R4, R4, R9, RZ, 0x3c, !PT ;  /* 0x0000000904047212 */ /* 0x000fc600078e3cff */
[----:B------:R-:W-:Y:S01]  /*04b0*/  IMAD.HI.U32 R8, R7, R5, RZ ;  /* 0x0000000507087227 */ /* 0x000fe200078e00ff */
[----:B------:R-:W-:-:S03]  /*04c0*/  ISETP.GE.AND P2, PT, R4, RZ, PT ;  /* 0x000000ff0400720c */ /* 0x000fc60003f46270 */
[----:B------:R-:W-:-:S04]  /*04d0*/  IMAD.MOV R3, RZ, RZ, -R8 ;  /* 0x000000ffff037224 */ /* 0x000fc800078e0a08 */
[----:B------:R-:W-:-:S05]  /*04e0*/  IMAD R3, R12, R3, R5 ;  /* 0x000000030c037224 */ /* 0x000fca00078e0205 */
[----:B------:R-:W-:-:S13]  /*04f0*/  ISETP.GT.U32.AND P1, PT, R12, R3, PT ;  /* 0x000000030c00720c */ /* 0x000fda0003f24070 */
[----:B------:R-:W-:Y:S02]  /*0500*/  @!P1 IMAD.IADD R3, R3, 0x1, -R12 ;  /* 0x0000000103039824 */ /* 0x000fe400078e0a0c */
[----:B------:R-:W-:Y:S01]  /*0510*/  @!P1 VIADD R8, R8, 0x1 ;  /* 0x0000000108089836 */ /* 0x000fe20000000000 */
[----:B------:R-:W-:Y:S02]  /*0520*/  ISETP.NE.AND P1, PT, R9, RZ, PT ;  /* 0x000000ff0900720c */ /* 0x000fe40003f25270 */
[----:B------:R-:W-:-:S13]  /*0530*/  ISETP.GE.U32.AND P0, PT, R3, R12, PT ;  /* 0x0000000c0300720c */ /* 0x000fda0003f06070 */
[----:B------:R-:W-:-:S04]  /*0540*/  @P0 VIADD R8, R8, 0x1 ;  /* 0x0000000108080836 */ /* 0x000fc80000000000 */
[----:B------:R-:W-:Y:S01]  /*0550*/  @!P2 IMAD.MOV R8, RZ, RZ, -R8 ;  /* 0x000000ffff08a224 */ /* 0x000fe200078e0a08 */
[----:B------:R-:W-:Y:S01]  /*0560*/  @!P1 LOP3.LUT R8, RZ, R9, RZ, 0x33, !PT ;  /* 0x00000009ff089212 */ /* 0x000fe200078e33ff */
[----:B------:R-:W-:Y:S06]  /*0570*/  BRA.U !UP0, `(.L_x_3) ;  /* 0x0000001908647547 */ /* 0x000fec000b800000 */
[----:B------:R-:W2:Y:S01]  /*0580*/  LDCU UR5, c[0x0][0x3cc] ;  /* 0x00007980ff0577ac */ /* 0x000ea20008000800 */
[----:B------:R-:W-:Y:S02]  /*0590*/  IMAD.SHL.U32 R15, R0, 0x10, RZ ;  /* 0x00000010000f7824 */ /* 0x000fe400078e00ff */
[----:B------:R-:W-:Y:S02]  /*05a0*/  IMAD.SHL.U32 R3, R10, 0x80, RZ ;  /* 0x000000800a037824 */ /* 0x000fe400078e00ff */
[C---:B------:R-:W-:Y:S01]  /*05b0*/  VIADD R4, R15.reuse, 0x1800 ;  /* 0x000018000f047836 */ /* 0x040fe20000000000 */
[----:B------:R-:W-:Y:S01]  /*05c0*/  SHF.R.U32.HI R12, RZ, 0x7, R15 ;  /* 0x00000007ff0c7819 */ /* 0x000fe2000001160f */
[C---:B------:R-:W-:Y:S01]  /*05d0*/  VIADD R5, R15.reuse, 0x1000 ;  /* 0x000010000f057836 */ /* 0x040fe20000000000 */
[C---:B------:R-:W-:Y:S01]  /*05e0*/  LOP3.LUT R9, R15.reuse, 0xffffe000, RZ, 0xfc, !PT ;  /* 0xffffe0000f097812 */ /* 0x040fe200078efcff */
[----:B------:R-:W-:Y:S01]  /*05f0*/  VIADD R7, R15, 0x800 ;  /* 0x000008000f077836 */ /* 0x000fe20000000000 */
[----:B------:R-:W-:Y:S01]  /*0600*/  SHF.R.U32.HI R4, RZ, 0x7, R4 ;  /* 0x00000007ff047819 */ /* 0x000fe20000011604 */
[----:B------:R-:W-:Y:S01]  /*0610*/  IMAD.SHL.U32 R14, R0, 0x2, RZ ;  /* 0x00000002000e7824 */ /* 0x000fe200078e00ff */
[----:B------:R-:W-:Y:S01]  /*0620*/  SHF.R.U32.HI R6, RZ, 0x7, R5 ;  /* 0x00000007ff067819 */ /* 0x000fe20000011605 */
[----:B------:R-:W-:Y:S01]  /*0630*/  IMAD R13, R8, UR9, RZ ;  /* 0x00000009080d7c24 */ /* 0x000fe2000f8e02ff */
[----:B------:R-:W-:Y:S01]  /*0640*/  SHF.R.U32.HI R10, RZ, 0x7, R7 ;  /* 0x00000007ff0a7819 */ /* 0x000fe20000011607 */
[----:B------:R-:W-:Y:S01]  /*0650*/  IMAD.MOV.U32 R19, RZ, RZ, RZ ;  /* 0x000000ffff137224 */ /* 0x000fe200078e00ff */
[-C--:B------:R-:W-:Y:S01]  /*0660*/  LOP3.LUT R18, R12, R3.reuse, RZ, 0xfc, !PT ;  /* 0x000000030c127212 */ /* 0x080fe200078efcff */
[----:B------:R-:W-:Y:S01]  /*0670*/  IMAD.MOV.U32 R16, RZ, RZ, RZ ;  /* 0x000000ffff107224 */ /* 0x000fe200078e00ff */
[----:B--2---:R-:W-:Y:S01]  /*0680*/  UIMAD UR5, UR9, UR5, URZ ;  /* 0x00000005090572a4 */ /* 0x004fe2000f8e02ff */
[----:B------:R-:W-:-:S02]  /*0690*/  LOP3.LUT R4, R4, R3, RZ, 0xfc, !PT ;  /* 0x0000000304047212 */ /* 0x000fc400078efcff */
[-C--:B------:R-:W-:Y:S01]  /*06a0*/  LOP3.LUT R6, R6, R3.reuse, RZ, 0xfc, !PT ;  /* 0x0000000306067212 */ /* 0x080fe200078efcff */
[----:B------:R-:W-:Y:S01]  /*06b0*/  IMAD R18, R18, UR9, RZ ;  /* 0x0000000912127c24 */ /* 0x000fe2000f8e02ff */
[----:B------:R-:W-:Y:S01]  /*06c0*/  LOP3.LUT R10, R10, R3, RZ, 0xfc, !PT ;  /* 0x000000030a0a7212 */ /* 0x000fe200078efcff */
[----:B-----5:R-:W-:Y:S01]  /*06d0*/  IMAD R17, R2, UR5, RZ ;  /* 0x0000000502117c24 */ /* 0x020fe2000f8e02ff */
[C---:B------:R-:W-:Y:S01]  /*06e0*/  LOP3.LUT R12, R15.reuse, 0x70, RZ, 0xc0, !PT ;  /* 0x000000700f0c7812 */ /* 0x040fe200078ec0ff */
[----:B------:R-:W-:Y:S01]  /*06f0*/  IMAD R20, R4, UR9, RZ ;  /* 0x0000000904147c24 */ /* 0x000fe2000f8e02ff */
[----:B------:R-:W-:Y:S01]  /*0700*/  LOP3.LUT R15, R15, 0x70, R14, 0x78, !PT ;  /* 0x000000700f0f7812 */ /* 0x000fe200078e780e */
[----:B------:R-:W-:Y:S01]  /*0710*/  IMAD R21, R6, UR9, RZ ;  /* 0x0000000906157c24 */ /* 0x000fe2000f8e02ff */
[----:B------:R-:W-:Y:S01]  /*0720*/  SHF.R.S32.HI R36, RZ, 0x1f, R13 ;  /* 0x0000001fff247819 */ /* 0x000fe2000001140d */
[----:B------:R-:W-:-:S07]  /*0730*/  IMAD R22, R10, UR9, RZ ;  /* 0x000000090a167c24 */ /* 0x000fce000f8e02ff */
.L_x_9:
[----:B------:R-:W2:Y:S01]  /*0740*/  S2R R31, SR_CgaCtaId ;  /* 0x00000000001f7919 */ /* 0x000ea20000008800 */
[C---:B------:R-:W-:Y:S01]  /*0750*/  IMAD.HI.U32 R2, R19.reuse, -0x55555555, RZ ;  /* 0xaaaaaaab13027827 */ /* 0x040fe200078e00ff */
[----:B------:R-:W-:Y:S02]  /*0760*/  MOV R4, 0x400 ;  /* 0x0000040000047802 */ /* 0x000fe40000000f00 */
[----:B------:R-:W-:Y:S01]  /*0770*/  SHF.L.U32 R3, R16, 0x1f, RZ ;  /* 0x0000001f10037819 */ /* 0x000fe200000006ff */
[----:B------:R-:W-:Y:S01]  /*0780*/  IMAD R40, R19, 0x80, R12 ;  /* 0x0000008013287824 */ /* 0x000fe200078e020c */
[----:B------:R-:W-:-:S05]  /*0790*/  SHF.R.U32.HI R2, RZ, 0x1, R2 ;  /* 0x00000001ff027819 */ /* 0x000fca0000011602 */
[----:B------:R-:W-:Y:S02]  /*07a0*/  IMAD R37, R2, -0x3, R19 ;  /* 0xfffffffd02257824 */ /* 0x000fe400078e0213 */
[----:B------:R-:W-:Y:S01]  /*07b0*/  VIADD R2, R4, 0x80 ;  /* 0x0000008004027836 */ /* 0x000fe20000000000 */
[----:B--2---:R-:W-:-:S04]  /*07c0*/  LEA R38, R31, R4, 0x18 ;  /* 0x000000041f267211 */ /* 0x004fc800078ec0ff */
[----:B------:R-:W-:Y:S01]  /*07d0*/  LEA R31, R31, R2, 0x18 ;  /* 0x000000021f1f7211 */ /* 0x000fe200078ec0ff */
[----:B------:R-:W-:-:S04]  /*07e0*/  IMAD R38, R37, 0x8, R38 ;  /* 0x0000000825267824 */ /* 0x000fc800078e0226 */
[----:B------:R-:W2:Y:S02]  /*07f0*/  SYNCS.PHASECHK.TRANS64.TRYWAIT P0, [R38+URZ+0x18], R3 ;  /* 0x00001803260075a7 */ /* 0x000ea400080011ff */
[----:B--2---:R-:W-:Y:S05]  /*0800*/  @!P0 BRA `(.L_x_4) ;  /* 0x0000001c00388947 */ /* 0x004fea0003800000 */
.L_x_19:
[C---:B------:R-:W-:Y:S01]  /*0810*/  IADD3 R39, P0, PT, R17.reuse, R40, RZ ;  /* 0x0000002811277210 */ /* 0x040fe20007f1e0ff */
[----:B------:R-:W-:Y:S01]  /*0820*/  BSSY.RECONVERGENT B0, `(.L_x_5) ;  /* 0x0000034000007945 */ /* 0x000fe20003800200 */
[----:B------:R-:W-:Y:S02]  /*0830*/  IMAD.MOV.U32 R23, RZ, RZ, R18 ;  /* 0x000000ffff177224 */ /* 0x000fe400078e0012 */
[----:B------:R-:W-:Y:S01]  /*0840*/  IMAD.MOV.U32 R24, RZ, RZ, R22 ;  /* 0x000000ffff187224 */ /* 0x000fe200078e0016 */
[----:B------:R-:W-:Y:S01]  /*0850*/  LEA.HI.X.SX32 R42, R17, RZ, 0x1, P0 ;  /* 0x000000ff112a7211 */ /* 0x000fe200000f0eff */
[----:B------:R-:W-:Y:S02]  /*0860*/  IMAD.MOV.U32 R25, RZ, RZ, R14 ;  /* 0x000000ffff197224 */ /* 0x000fe400078e000e */
[----:B------:R-:W-:Y:S02]  /*0870*/  IMAD.MOV.U32 R26, RZ, RZ, R21 ;  /* 0x000000ffff1a7224 */ /* 0x000fe400078e0015 */
[----:B------:R-:W-:-:S02]  /*0880*/  IMAD.MOV.U32 R27, RZ, RZ, R9 ;  /* 0x000000ffff1b7224 */ /* 0x000fc400078e0009 */
[----:B------:R-:W-:-:S07]  /*0890*/  IMAD.MOV.U32 R28, RZ, RZ, R20 ;  /* 0x000000ffff1c7224 */ /* 0x000fce00078e0014 */
.L_x_6:
[C---:B------:R-:W-:Y:S01]  /*08a0*/  VIADD R29, R27.reuse, 0x2000 ;  /* 0x000020001b1d7836 */ /* 0x040fe20000000000 */
[--C-:B--2---:R-:W-:Y:S01]  /*08b0*/  SHF.R.S32.HI R3, RZ, 0x1f, R23.reuse ;  /* 0x0000001fff037819 */ /* 0x104fe20000011417 */
[----:B------:R-:W-:Y:S01]  /*08c0*/  VIADD R32, R27, 0x2800 ;  /* 0x000028001b207836 */ /* 0x000fe20000000000 */
[----:B-1----:R-:W-:Y:S01]  /*08d0*/  IADD3 R10, P0, P1, R39, UR12, R23 ;  /* 0x0000000c270a7c10 */ /* 0x002fe2000f91e017 */
[----:B------:R-:W-:Y:S01]  /*08e0*/  VIADD R34, R27, 0x3000 ;  /* 0x000030001b227836 */ /* 0x000fe20000000000 */
[----:B------:R-:W-:Y:S01]  /*08f0*/  LOP3.LUT R2, R29, 0x70, R14, 0x78, !PT ;  /* 0x000000701d027812 */ /* 0x000fe200078e780e */
[----:B------:R-:W-:Y:S01]  /*0900*/  VIADD R30, R27, 0x3800 ;  /* 0x000038001b1e7836 */ /* 0x000fe20000000000 */
[--C-:B------:R-:W-:Y:S01]  /*0910*/  LOP3.LUT R32, R32, 0x70, R25.reuse, 0x78, !PT ;  /* 0x0000007020207812 */ /* 0x100fe200078e7819 */
[----:B------:R-:W1:Y:S01]  /*0920*/  LDC R41, c[0x0][0x3c8] ;  /* 0x0000f200ff297b82 */ /* 0x000e620000000800 */
[--C-:B------:R-:W-:Y:S01]  /*0930*/  LOP3.LUT R34, R34, 0x70, R25.reuse, 0x78, !PT ;  /* 0x0000007022227812 */ /* 0x100fe200078e7819 */
[C---:B------:R-:W-:Y:S01]  /*0940*/  IMAD R2, R37.reuse, 0x4000, R2 ;  /* 0x0000400025027824 */ /* 0x040fe200078e0202 */
[----:B------:R-:W-:Y:S01]  /*0950*/  LOP3.LUT R30, R30, 0x70, R25, 0x78, !PT ;  /* 0x000000701e1e7812 */ /* 0x000fe200078e7819 */
[C---:B------:R-:W-:Y:S01]  /*0960*/  IMAD R32, R37.reuse, 0x4000, R32 ;  /* 0x0000400025207824 */ /* 0x040fe200078e0220 */
[----:B------:R-:W-:Y:S01]  /*0970*/  IADD3.X R11, PT, PT, R42, UR13, R3, P0, P1 ;  /* 0x0000000d2a0b7c10 */ /* 0x000fe200087e2403 */
[----:B------:R-:W-:Y:S01]  /*0980*/  IMAD.IADD R33, R2, 0x1, R31 ;  /* 0x0000000102217824 */ /* 0x000fe200078e021f */
[----:B------:R-:W-:Y:S01]  /*0990*/  SHF.R.S32.HI R3, RZ, 0x1f, R24 ;  /* 0x0000001fff037819 */ /* 0x000fe20000011418 */
[----:B------:R-:W-:Y:S01]  /*09a0*/  IMAD R34, R37, 0x4000, R34 ;  /* 0x0000400025227824 */ /* 0x000fe200078e0222 */
[----:B------:R-:W-:Y:S01]  /*09b0*/  IADD3 R2, P0, P1, R39, UR12, R24 ;  /* 0x0000000c27027c10 */ /* 0x000fe2000f91e018 */
[----:B------:R-:W-:Y:S01]  /*09c0*/  IMAD R30, R37, 0x4000, R30 ;  /* 0x00004000251e7824 */ /* 0x000fe200078e021e */
[--C-:B------:R-:W-:Y:S01]  /*09d0*/  SHF.R.S32.HI R5, RZ, 0x1f, R26.reuse ;  /* 0x0000001fff057819 */ /* 0x100fe2000001141a */
[----:B------:R-:W-:Y:S01]  /*09e0*/  @!PT LDS RZ, [RZ] ;  /* 0x00000000fffff984 */ /* 0x000fe20000000800 */
[----:B------:R-:W-:Y:S01]  /*09f0*/  @!PT LDS RZ, [RZ] ;  /* 0x00000000fffff984 */ /* 0x000fe20000000800 */
[----:B------:R-:W-:Y:S01]  /*0a00*/  @!PT LDS RZ, [RZ] ;  /* 0x00000000fffff984 */ /* 0x000fe20000000800 */
[----:B------:R2:W-:Y:S01]  /*0a10*/  LDGSTS.E.BYPASS.LTC256B.128 [R33], desc[UR10][R10.64] ;  /* 0x000000000a217fae */ /* 0x0005e2000b981b0a */
[----:B------:R-:W-:Y:S01]  /*0a20*/  IADD3 R4, P2, P3, R39, UR12, R26 ;  /* 0x0000000c27047c10 */ /* 0x000fe2000fb5e01a */
[----:B------:R-:W-:Y:S01]  /*0a30*/  IMAD.IADD R35, R31, 0x1, R30 ;  /* 0x000000011f237824 */ /* 0x000fe200078e021e */
[--C-:B------:R-:W-:Y:S01]  /*0a40*/  SHF.R.S32.HI R7, RZ, 0x1f, R28.reuse ;  /* 0x0000001fff077819 */ /* 0x100fe2000001141c */
[----:B------:R-:W-:Y:S01]  /*0a50*/  VIADD R25, R25, 0x400 ;  /* 0x0000040019197836 */ /* 0x000fe20000000000 */
[----:B------:R-:W-:-:S02]  /*0a60*/  IADD3 R6, P4, P5, R39, UR12, R28 ;  /* 0x0000000c27067c10 */ /* 0x000fc4000fd9e01c */
[C---:B------:R-:W-:Y:S02]  /*0a70*/  IADD3.X R3, PT, PT, R42.reuse, UR13, R3, P0, P1 ;  /* 0x0000000d2a037c10 */ /* 0x040fe400087e2403 */
[C---:B------:R-:W-:Y:S02]  /*0a80*/  IADD3.X R5, PT, PT, R42.reuse, UR13, R5, P2, P3 ;  /* 0x0000000d2a057c10 */ /* 0x040fe400097e6405 */
[----:B------:R-:W-:Y:S01]  /*0a90*/  IADD3.X R7, PT, PT, R42, UR13, R7, P4, P5 ;  /* 0x0000000d2a077c10 */ /* 0x000fe2000a7ea407 */
[----:B--2---:R-:W-:Y:S01]  /*0aa0*/  IMAD.IADD R11, R31, 0x1, R32 ;  /* 0x000000011f0b7824 */ /* 0x004fe200078e0220 */
[----:B------:R-:W-:Y:S01]  /*0ab0*/  ISETP.GE.U32.AND P0, PT, R29, R27, PT ;  /* 0x0000001b1d00720c */ /* 0x000fe20003f06070 */
[----:B------:R-:W-:Y:S02]  /*0ac0*/  IMAD.IADD R33, R31, 0x1, R34 ;  /* 0x000000011f217824 */ /* 0x000fe400078e0222 */
[C---:B-1----:R-:W-:Y:S01]  /*0ad0*/  IMAD R28, R41.reuse, 0x40, R28 ;  /* 0x00000040291c7824 */ /* 0x042fe200078e021c */
[----:B------:R2:W-:Y:S01]  /*0ae0*/  LDGSTS.E.BYPASS.LTC256B.128 [R11], desc[UR10][R2.64] ;  /* 0x00000000020b7fae */ /* 0x0005e2000b981b0a */
[----:B------:R-:W-:-:S02]  /*0af0*/  IMAD R26, R41, 0x40, R26 ;  /* 0x00000040291a7824 */ /* 0x000fc400078e021a */
[C---:B------:R-:W-:Y:S01]  /*0b00*/  IMAD R24, R41.reuse, 0x40, R24 ;  /* 0x0000004029187824 */ /* 0x040fe200078e0218 */
[----:B------:R2:W-:Y:S01]  /*0b10*/  LDGSTS.E.BYPASS.LTC256B.128 [R33], desc[UR10][R4.64] ;  /* 0x0000000004217fae */ /* 0x0005e2000b981b0a */
[----:B------:R-:W-:Y:S02]  /*0b20*/  IMAD R23, R41, 0x40, R23 ;  /* 0x0000004029177824 */ /* 0x000fe400078e0217 */
[----:B------:R-:W-:Y:S01]  /*0b30*/  IMAD.MOV.U32 R27, RZ, RZ, R29 ;  /* 0x000000ffff1b7224 */ /* 0x000fe200078e001d */
[----:B------:R2:W-:Y:S01]  /*0b40*/  LDGSTS.E.BYPASS.LTC256B.128 [R35], desc[UR10][R6.64] ;  /* 0x0000000006237fae */ /* 0x0005e2000b981b0a */
[----:B------:R-:W-:Y:S05]  /*0b50*/  @!P0 BRA `(.L_x_6) ;  /* 0xfffffffc00508947 */ /* 0x000fea000383ffff */
[----:B------:R-:W-:Y:S05]  /*0b60*/  BSYNC.RECONVERGENT B0 ;  /* 0x0000000000007941 */ /* 0x000fea0003800200 */
.L_x_5:
[----:B------:R-:W1:Y:S01]  /*0b70*/  LDCU UR5, c[0x0][0x3c4] ;  /* 0x00007880ff0577ac */ /* 0x000e620008000800 */
[----:B------:R-:W-:Y:S01]  /*0b80*/  BSSY.RECONVERGENT B0, `(.L_x_7) ;  /* 0x000000c000007945 */ /* 0x000fe20003800200 */
[----:B-1----:R-:W-:-:S13]  /*0b90*/  ISETP.GE.AND P0, PT, R8, UR5, PT ;  /* 0x0000000508007c0c */ /* 0x002fda000bf06270 */
[----:B------:R-:W-:Y:S05]  /*0ba0*/  @P0 BRA `(.L_x_8) ;  /* 0x0000000000240947 */ /* 0x000fea0003800000 */
[----:B------:R-:W1:Y:S01]  /*0bb0*/  LDCU.64 UR6, c[0x0][0x380] ;  /* 0x00007000ff0677ac */ /* 0x000e620008000a00 */
[----:B--2---:R-:W-:-:S04]  /*0bc0*/  IMAD R4, R37, 0x800, R15 ;  /* 0x0000080025047824 */ /* 0x004fc800078e020f */
[----:B------:R-:W-:Y:S01]  /*0bd0*/  IMAD.IADD R31, R31, 0x1, R4 ;  /* 0x000000011f1f7824 */ /* 0x000fe200078e0204 */
[----:B-1----:R-:W-:-:S04]  /*0be0*/  IADD3 R2, P0, P1, R40, UR6, R13 ;  /* 0x0000000628027c10 */ /* 0x002fc8000f91e00d */
[----:B------:R-:W-:-:S05]  /*0bf0*/  IADD3.X R3, PT, PT, RZ, UR7, R36, P0, P1 ;  /* 0x00000007ff037c10 */ /* 0x000fca00087e2424 */
[----:B------:R-:W-:Y:S01]  /*0c00*/  @!PT LDS RZ, [RZ] ;  /* 0x00000000fffff984 */ /* 0x000fe20000000800 */
[----:B------:R-:W-:Y:S01]  /*0c10*/  @!PT LDS RZ, [RZ] ;  /* 0x00000000fffff984 */ /* 0x000fe20000000800 */
[----:B------:R-:W-:Y:S01]  /*0c20*/  @!PT LDS RZ, [RZ] ;  /* 0x00000000fffff984 */ /* 0x000fe20000000800 */
[----:B------:R1:W-:Y:S04]  /*0c30*/  LDGSTS.E.BYPASS.LTC256B.128 [R31+0xc000], desc[UR10][R2.64] ;  /* 0x0c000000021f7fae */ /* 0x0003e8000b981b0a */
.L_x_8:
[----:B------:R-:W-:Y:S05]  /*0c40*/  BSYNC.RECONVERGENT B0 ;  /* 0x0000000000007941 */ /* 0x000fea0003800200 */
.L_x_7:
[----:B------:R-:W-:Y:S01]  /*0c50*/  R2UR UR5, R38 ;  /* 0x00000000260572ca */ /* 0x000fe200000e0000 */
[----:B------:R-:W-:Y:S01]  /*0c60*/  NOP ;  /* 0x0000000000007918 */ /* 0x000fe20000000000 */
[----:B------:R-:W-:Y:S01]  /*0c70*/  VIADD R19, R19, 0x1 ;  /* 0x0000000113137836 */ /* 0x000fe20000000000 */
[----:B------:R-:W-:-:S04]  /*0c80*/  ISETP.NE.AND P0, PT, R37, 0x2, PT ;  /* 0x000000022500780c */ /* 0x000fc80003f05270 */
[----:B------:R-:W-:Y:S02]  /*0c90*/  ISETP.NE.AND P1, PT, R19, UR4, PT ;  /* 0x0000000413007c0c */ /* 0x000fe4000bf25270 */
[----:B-12---:R-:W-:-:S04]  /*0ca0*/  SEL R3, RZ, 0x1, P0 ;  /* 0x00000001ff037807 */ /* 0x006fc80000000000 */
[----:B------:R-:W-:Y:S01]  /*0cb0*/  ARRIVES.LDGSTSBAR.64.ARVCNT [UR5] ;  /* 0x00000000ff0079b0 */ /* 0x000fe20008001a05 */
[----:B------:R-:W-:Y:S01]  /*0cc0*/  NOP ;  /* 0x0000000000007918 */ /* 0x000fe20000000000 */
[----:B------:R-:W-:-:S05]  /*0cd0*/  LOP3.LUT R16, R16, R3, RZ, 0x3c, !PT ;  /* 0x0000000310107212 */ /* 0x000fca00078e3cff */
[----:B------:R-:W-:Y:S05]  /*0ce0*/  @!P1 BRA `(.L_x_3) ;  /* 0x0000001000889947 */ /* 0x000fea0003800000 */
[----:B------:R-:W-:Y:S05]  /*0cf0*/  BRA `(.L_x_9) ;  /* 0xfffffff800907947 */ /* 0x000fea000383ffff */
.L_x_2:
[----:B------:R-:W2:Y:S01]  /*0d00*/  LDC.64 R4, c[0x0][0x3a8] ;  /* 0x0000ea00ff047b82 */ /* 0x000ea20000000a00 */
[----:B------:R-:W-:-:S07]  /*0d10*/  LEA.HI R3, R67, R6, RZ, 0x1e ;  /* 0x0000000643037211 */ /* 0x000fce00078ff0ff */
[----:B------:R-:W3:Y:S01]  /*0d20*/  LDC R11, c[0x0][0x3c0] ;  /* 0x0000f000ff0b7b82 */ /* 0x000ee20000000800 */
[----:B--2---:R-:W-:-:S05]  /*0d30*/  IMAD.WIDE.U32 R4, R3, 0x4, R4 ;  /* 0x0000000403047825 */ /* 0x004fca00078e0004 */
[----:B------:R-:W2:Y:S04]  /*0d40*/  LDG.E.CONSTANT R48, desc[UR10][R4.64+0x20] ;  /* 0x0000200a04307981 */ /* 0x000ea8000c1e9900 */
[----:B------:R2:W4:Y:S01]  /*0d50*/  LDG.E.CONSTANT R50, desc[UR10][R4.64] ;  /* 0x0000000a04327981 */ /* 0x000522000c1e9900 */
[----:B---3--:R-:W-:-:S04]  /*0d60*/  IABS R13, R11 ;  /* 0x0000000b000d7213 */ /* 0x008fc80000000000 */
[----:B------:R-:W3:Y:S08]  /*0d70*/  I2F.RP R3, R13 ;  /* 0x0000000d00037306 */ /* 0x000ef00000209400 */
[----:B---3--:R-:W3:Y:S02]  /*0d80*/  MUFU.RCP R3, R3 ;  /* 0x0000000300037308 */ /* 0x008ee40000001000 */
[----:B---3--:R-:W-:-:S06]  /*0d90*/  VIADD R7, R3, 0xffffffe ;  /* 0x0ffffffe03077836 */ /* 0x008fcc0000000000 */
[----:B------:R-:W3:Y:S02]  /*0da0*/  F2I.FTZ.U32.TRUNC.NTZ R7, R7 ;  /* 0x0000000700077305 */ /* 0x000ee4000021f000 */
[----:B---3--:R-:W-:-:S04]  /*0db0*/  IMAD.MOV R6, RZ, RZ, -R7 ;  /* 0x000000ffff067224 */ /* 0x008fc800078e0a07 */
[----:B------:R-:W-:Y:S02]  /*0dc0*/  IMAD R9, R6, R13, RZ ;  /* 0x0000000d06097224 */ /* 0x000fe400078e02ff */
[----:B------:R-:W-:-:S04]  /*0dd0*/  IMAD.MOV.U32 R6, RZ, RZ, RZ ;  /* 0x000000ffff067224 */ /* 0x000fc800078e00ff */
[----:B------:R-:W-:Y:S01]  /*0de0*/  IMAD.HI.U32 R9, R7, R9, R6 ;  /* 0x0000000907097227 */ /* 0x000fe200078e0006 */
[----:B------:R-:W3:Y:S01]  /*0df0*/  S2UR UR7, SR_CgaCtaId ;  /* 0x00000000000779c3 */ /* 0x000ee20000008800 */
[----:B------:R-:W-:Y:S01]  /*0e00*/  UMOV UR6, 0x400 ;  /* 0x0000040000067882 */ /* 0x000fe20000000000 */
[----:B------:R-:W-:Y:S02]  /*0e10*/  UISETP.GE.AND UP0, UPT, UR9, 0x80, UPT ;  /* 0x000000800900788c */ /* 0x000fe4000bf06270 */
[----:B---3--:R-:W-:-:S09]  /*0e20*/  ULEA UR14, UR7, UR6, 0x18 ;  /* 0x00000006070e7291 */ /* 0x008fd2000f8ec0ff */
[----:B------:R-:W-:Y:S01]  /*0e30*/  SYNCS.ARRIVE.TRANS64.A1T0 RZ, [UR14+0x18], RZ ;  /* 0x000018ffffff79a7 */ /* 0x000fe2000810000e */
[----:B------:R-:W-:Y:S01]  /*0e40*/  SYNCS.ARRIVE.TRANS64.A1T0 RZ, [UR14+0x20], RZ ;  /* 0x000020ffffff79a7 */ /* 0x000fe2000810000e */
[----:B------:R-:W-:Y:S01]  /*0e50*/  SYNCS.ARRIVE.TRANS64.A1T0 RZ, [UR14+0x28], RZ ;  /* 0x000028ffffff79a7 */ /* 0x000fe2000810000e */
[----:B--2---:R-:W-:Y:S02]  /*0e60*/  IABS R5, R48 ;  /* 0x0000003000057213 */ /* 0x004fe40000000000 */
[----:B----4-:R-:W-:-:S03]  /*0e70*/  IABS R4, R50 ;  /* 0x0000003200047213 */ /* 0x010fc60000000000 */
[----:B------:R-:W-:Y:S02]  /*0e80*/  IMAD.MOV.U32 R6, RZ, RZ, R5 ;  /* 0x000000ffff067224 */ /* 0x000fe400078e0005 */
[----:B------:R-:W-:-:S04]  /*0e90*/  IMAD.HI.U32 R3, R9, R4, RZ ;  /* 0x0000000409037227 */ /* 0x000fc800078e00ff */
[----:B------:R-:W-:-:S04]  /*0ea0*/  IMAD.HI.U32 R5, R9, R6, RZ ;  /* 0x0000000609057227 */ /* 0x000fc800078e00ff */
[----:B------:R-:W-:Y:S02]  /*0eb0*/  IMAD.MOV R7, RZ, RZ, -R3 ;  /* 0x000000ffff077224 */ /* 0x000fe400078e0a03 */
[----:B------:R-:W-:Y:S02]  /*0ec0*/  IMAD.MOV R9, RZ, RZ, -R5 ;  /* 0x000000ffff097224 */ /* 0x000fe400078e0a05 */
[C---:B------:R-:W-:Y:S02]  /*0ed0*/  IMAD R4, R13.reuse, R7, R4 ;  /* 0x000000070d047224 */ /* 0x040fe400078e0204 */
[----:B------:R-:W-:-:S03]  /*0ee0*/  IMAD R6, R13, R9, R6 ;  /* 0x000000090d067224 */ /* 0x000fc600078e0206 */
[C---:B------:R-:W-:Y:S02]  /*0ef0*/  ISETP.GT.U32.AND P4, PT, R13.reuse, R4, PT ;  /* 0x000000040d00720c */ /* 0x040fe40003f84070 */
[----:B------:R-:W-:-:S11]  /*0f00*/  ISETP.GT.U32.AND P5, PT, R13, R6, PT ;  /* 0x000000060d00720c */ /* 0x000fd60003fa4070 */
[--C-:B------:R-:W-:Y:S02]  /*0f10*/  @!P4 IMAD.IADD R4, R4, 0x1, -R13.reuse ;  /* 0x000000010404c824 */ /* 0x100fe400078e0a0d */
[----:B------:R-:W-:-:S03]  /*0f20*/  @!P5 IMAD.IADD R6, R6, 0x1, -R13 ;  /* 0x000000010606d824 */ /* 0x000fc600078e0a0d */
[-C--:B------:R-:W-:Y:S02]  /*0f30*/  ISETP.GE.U32.AND P2, PT, R4, R13.reuse, PT ;  /* 0x0000000d0400720c */ /* 0x080fe40003f46070 */
[----:B------:R-:W-:Y:S02]  /*0f40*/  ISETP.GE.U32.AND P3, PT, R6, R13, PT ;  /* 0x0000000d0600720c */ /* 0x000fe40003f66070 */
[-C--:B------:R-:W-:Y:S02]  /*0f50*/  LOP3.LUT R4, R50, R11.reuse, RZ, 0x3c, !PT ;  /* 0x0000000b32047212 */ /* 0x080fe400078e3cff */
[----:B------:R-:W-:Y:S02]  /*0f60*/  LOP3.LUT R6, R48, R11, RZ, 0x3c, !PT ;  /* 0x0000000b30067212 */ /* 0x000fe400078e3cff */
[----:B------:R-:W-:Y:S02]  /*0f70*/  ISETP.GE.AND P1, PT, R4, RZ, PT ;  /* 0x000000ff0400720c */ /* 0x000fe40003f26270 */
[----:B------:R-:W-:Y:S01]  /*0f80*/  ISETP.GE.AND P0, PT, R6, RZ, PT ;  /* 0x000000ff0600720c */ /* 0x000fe20003f06270 */
[----:B------:R-:W-:-:S02]  /*0f90*/  @!P4 VIADD R3, R3, 0x1 ;  /* 0x000000010303c836 */ /* 0x000fc40000000000 */
[----:B------:R-:W-:Y:S02]  /*0fa0*/  @!P5 VIADD R5, R5, 0x1 ;  /* 0x000000010505d836 */ /* 0x000fe40000000000 */
[----:B------:R-:W-:Y:S02]  /*0fb0*/  @P2 VIADD R3, R3, 0x1 ;  /* 0x0000000103032836 */ /* 0x000fe40000000000 */
[----:B------:R-:W-:Y:S01]  /*0fc0*/  @P3 VIADD R5, R5, 0x1 ;  /* 0x0000000105053836 */ /* 0x000fe20000000000 */
[----:B------:R-:W-:Y:S02]  /*0fd0*/  ISETP.NE.AND P2, PT, R11, RZ, PT ;  /* 0x000000ff0b00720c */ /* 0x000fe40003f45270 */
[----:B------:R-:W-:Y:S01]  /*0fe0*/  LOP3.LUT R4, RZ, R11, RZ, 0x33, !PT ;  /* 0x0000000bff047212 */ /* 0x000fe200078e33ff */
[----:B------:R-:W-:Y:S02]  /*0ff0*/  @!P1 IMAD.MOV R3, RZ, RZ, -R3 ;  /* 0x000000ffff039224 */ /* 0x000fe400078e0a03 */
[----:B------:R-:W-:-:S03]  /*1000*/  @!P0 IMAD.MOV R5, RZ, RZ, -R5 ;  /* 0x000000ffff058224 */ /* 0x000fc600078e0a05 */
[C---:B------:R-:W-:Y:S02]  /*1010*/  SEL R3, R4.reuse, R3, !P2 ;  /* 0x0000000304037207 */ /* 0x040fe40005000000 */
[----:B------:R-:W-:Y:S01]  /*1020*/  SEL R4, R4, R5, !P2 ;  /* 0x0000000504047207 */ /* 0x000fe20005000000 */
[----:B------:R-:W-:Y:S06]  /*1030*/  BRA.U !UP0, `(.L_x_3) ;  /* 0x0000000d08b47547 */ /* 0x000fec000b800000 */
[----:B------:R-:W2:Y:S01]  /*1040*/  LDCU UR8, c[0x0][0x3cc] ;  /* 0x00007980ff0877ac */ /* 0x000ea20008000800 */
[----:B------:R-:W-:Y:S01]  /*1050*/  SHF.R.U32.HI R9, RZ, 0x5, R8 ;  /* 0x00000005ff097819 */ /* 0x000fe20000011608 */
[C---:B------:R-:W-:Y:S01]  /*1060*/  IMAD.SHL.U32 R8, R0.reuse, 0x2, RZ ;  /* 0x0000000200087824 */ /* 0x040fe200078e00ff */
[----:B------:R-:W-:Y:S01]  /*1070*/  LEA.HI R5, R67, R60, RZ, 0x1e ;  /* 0x0000003c43057211 */ /* 0x000fe200078ff0ff */
[C---:B------:R-:W-:Y:S01]  /*1080*/  IMAD.SHL.U32 R7, R0.reuse, 0x80, RZ ;  /* 0x0000008000077824 */ /* 0x040fe200078e00ff */
[C---:B------:R-:W-:Y:S01]  /*1090*/  LOP3.LUT R6, R0.reuse, 0x10, RZ, 0xc0, !PT ;  /* 0x0000001000067812 */ /* 0x040fe200078ec0ff */
[----:B------:R-:W-:Y:S01]  /*10a0*/  IMAD.SHL.U32 R10, R0, 0x10, RZ ;  /* 0x00000010000a7824 */ /* 0x000fe200078e00ff */
[----:B------:R-:W-:Y:S01]  /*10b0*/  LOP3.LUT R8, R8, 0x30, RZ, 0xc0, !PT ;  /* 0x0000003008087812 */ /* 0x000fe200078ec0ff */
[----:B------:R-:W-:Y:S01]  /*10c0*/  UIADD3 UR6, UPT, UPT, UR6, 0x80, URZ ;  /* 0x0000008006067890 */ /* 0x000fe2000fffe0ff */
[--C-:B------:R-:W-:Y:S01]  /*10d0*/  LOP3.LUT R6, R6, 0x780, R7.reuse, 0xf8, !PT ;  /* 0x0000078006067812 */ /* 0x100fe200078ef807 */
[----:B------:R-:W-:Y:S01]  /*10e0*/  IMAD.U32 R57, RZ, RZ, UR14 ;  /* 0x0000000eff397e24 */ /* 0x000fe2000f8e00ff */
[----:B------:R-:W-:Y:S01]  /*10f0*/  LOP3.LUT R8, R8, 0x380, R7, 0xf8, !PT ;  /* 0x0000038008087812 */ /* 0x000fe200078ef807 */
[----:B------:R-:W-:Y:S01]  /*1100*/  ULEA UR6, UR7, UR6, 0x18 ;  /* 0x0000000607067291 */ /* 0x000fe2000f8ec0ff */
[----:B------:R-:W-:Y:S01]  /*1110*/  LOP3.LUT R49, R10, 0x70, RZ, 0xc0, !PT ;  /* 0x000000700a317812 */ /* 0x000fe200078ec0ff */
[----:B------:R-:W-:Y:S01]  /*1120*/  IMAD R47, R3, UR4, RZ ;  /* 0x00000004032f7c24 */ /* 0x000fe2000f8e02ff */
[----:B------:R-:W-:Y:S01]  /*1130*/  SHF.R.U32.HI R5, RZ, 0x7, R5 ;  /* 0x00000007ff057819 */ /* 0x000fe20000011605 */
[----:B------:R-:W-:Y:S01]  /*1140*/  IMAD R8, R9, 0x800, R8 ;  /* 0x0000080009087824 */ /* 0x000fe200078e0208 */
[----:B------:R-:W-:Y:S01]  /*1150*/  LOP3.LUT R7, R7, 0x380, RZ, 0xc0, !PT ;  /* 0x0000038007077812 */ /* 0x000fe200078ec0ff */
[----:B--2---:R-:W-:Y:S01]  /*1160*/  USHF.R.S32.HI UR5, URZ, 0x1f, UR8 ;  /* 0x0000001fff057899 */ /* 0x004fe20008011408 */
[C-C-:B------:R-:W-:Y:S01]  /*1170*/  LOP3.LUT R55, R49.reuse, 0x60, R6.reuse, 0x1e, !PT ;  /* 0x0000006031377812 */ /* 0x140fe200078e1e06 */
[----:B------:R-:W-:Y:S01]  /*1180*/  VIADD R10, R8, 0x440 ;  /* 0x00000440080a7836 */ /* 0x000fe20000000000 */
[C-C-:B------:R-:W-:Y:S01]  /*1190*/  LOP3.LUT R53, R49.reuse, 0x40, R6.reuse, 0x1e, !PT ;  /* 0x0000004031357812 */ /* 0x140fe200078e1e06 */
[----:B------:R-:W-:Y:S01]  /*11a0*/  ULEA.HI UR5, UR5, UR8, URZ, 0x7 ;  /* 0x0000000805057291 */ /* 0x000fe2000f8f38ff */
[C-C-:B------:R-:W-:Y:S01]  /*11b0*/  LOP3.LUT R51, R49.reuse, 0x20, R6.reuse, 0x1e, !PT ;  /* 0x0000002031337812 */ /* 0x140fe200078e1e06 */
[----:B------:R-:W-:Y:S01]  /*11c0*/  IMAD R46, R4, UR4, RZ ;  /* 0x00000004042e7c24 */ /* 0x000fe2000f8e02ff */
[----:B------:R-:W-:Y:S01]  /*11d0*/  LOP3.LUT R49, R49, 0xc000, R6, 0xde, !PT ;  /* 0x0000c00031317812 */ /* 0x000fe200078ede06 */
[----:B------:R-:W-:Y:S01]  /*11e0*/  USHF.R.S32.HI UR5, URZ, 0x7, UR5 ;  /* 0x00000007ff057899 */ /* 0x000fe20008011405 */
[----:B------:R-:W-:Y:S01]  /*11f0*/  VIADD R6, R8, 0x400 ;  /* 0x0000040008067836 */ /* 0x000fe20000000000 */
[----:B------:R-:W-:Y:S01]  /*1200*/  SHF.R.U32.HI R7, RZ, 0x3, R7 ;  /* 0x00000003ff077819 */ /* 0x000fe20000011607 */
[----:B------:R-:W-:Y:S01]  /*1210*/  IMAD.MOV.U32 R65, RZ, RZ, RZ ;  /* 0x000000ffff417224 */ /* 0x000fe200078e00ff */
[----:B------:R-:W-:Y:S01]  /*1220*/  CS2R R58, SRZ ;  /* 0x00000000003a7805 */ /* 0x000fe2000001ff00 */
[----:B------:R-:W-:Y:S01]  /*1230*/  IMAD.MOV.U32 R9, RZ, RZ, 0x2 ;  /* 0x00000002ff097424 */ /* 0x000fe200078e00ff */
[C---:B------:R-:W-:Y:S01]  /*1240*/  LOP3.LUT R43, R7.reuse, R6, RZ, 0x3c, !PT ;  /* 0x00000006072b7212 */ /* 0x040fe200078e3cff */
[----:B-----5:R-:W-:Y:S01]  /*1250*/  IMAD R5, R2, UR5, R5 ;  /* 0x0000000502057c24 */ /* 0x020fe2000f8e0205 */
[----:B------:R-:W-:Y:S01]  /*1260*/  UIADD3 UR5, UPT, UPT, -UR4, URZ, URZ ;  /* 0x000000ff04057290 */ /* 0x000fe2000fffe1ff */
[----:B------:R-:W-:Y:S01]  /*1270*/  VIADD R2, R8, 0x40 ;  /* 0x0000004008027836 */ /* 0x000fe20000000000 */
[C---:B------:R-:W-:Y:S01]  /*1280*/  LOP3.LUT R8, R7.reuse, R8, RZ, 0x3c, !PT ;  /* 0x0000000807087212 */ /* 0x040fe200078e3cff */
[----:B------:R-:W-:Y:S01]  /*1290*/  IMAD.MOV.U32 R6, RZ, RZ, RZ ;  /* 0x000000ffff067224 */ /* 0x000fe200078e00ff */
[C---:B------:R-:W-:Y:S01]  /*12a0*/  LOP3.LUT R10, R7.reuse, R10, RZ, 0x3c, !PT ;  /* 0x0000000a070a7212 */ /* 0x040fe200078e3cff */
[----:B------:R-:W-:Y:S01]  /*12b0*/  IMAD.MOV.U32 R63, RZ, RZ, RZ ;  /* 0x000000ffff3f7224 */ /* 0x000fe200078e00ff */
[----:B------:R-:W-:Y:S01]  /*12c0*/  LOP3.LUT R2, R7, R2, RZ, 0x3c, !PT ;  /* 0x0000000207027212 */ /* 0x000fe200078e3cff */
[----:B------:R-:W-:Y:S01]  /*12d0*/  IMAD.MOV.U32 R56, RZ, RZ, RZ ;  /* 0x000000ffff387224 */ /* 0x000fe200078e00ff */
[----:B------:R-:W-:Y:S01]  /*12e0*/  LOP3.LUT R55, R55, 0xc000, RZ, 0xfc, !PT ;  /* 0x0000c00037377812 */ /* 0x000fe200078efcff */
[----:B------:R-:W-:Y:S01]  /*12f0*/  IMAD.MOV.U32 R61, RZ, RZ, RZ ;  /* 0x000000ffff3d7224 */ /* 0x000fe200078e00ff */
[----:B------:R-:W-:Y:S01]  /*1300*/  LOP3.LUT R53, R53, 0xc000, RZ, 0xfc, !PT ;  /* 0x0000c00035357812 */ /* 0x000fe200078efcff */
[----:B------:R-:W-:Y:S01]  /*1310*/  IMAD.MOV.U32 R54, RZ, RZ, RZ ;  /* 0x000000ffff367224 */ /* 0x000fe200078e00ff */
[----:B------:R-:W-:Y:S01]  /*1320*/  LOP3.LUT R51, R51, 0xc000, RZ, 0xfc, !PT ;  /* 0x0000c00033337812 */ /* 0x000fe200078efcff */
[----:B------:R-:W-:-:S02]  /*1330*/  IMAD.MOV.U32 R52, RZ, RZ, RZ ;  /* 0x000000ffff347224 */ /* 0x000fc400078e00ff */
[----:B------:R-:W-:Y:S02]  /*1340*/  IMAD.MOV.U32 R11, RZ, RZ, RZ ;  /* 0x000000ffff0b7224 */ /* 0x000fe400078e00ff */
[----:B------:R-:W-:Y:S02]  /*1350*/  IMAD.U32 R44, RZ, RZ, UR5 ;  /* 0x00000005ff2c7e24 */ /* 0x000fe4000f8e00ff */
[----:B------:R-:W-:Y:S02]  /*1360*/  IMAD.U32 R40, RZ, RZ, UR6 ;  /* 0x00000006ff287e24 */ /* 0x000fe4000f8e00ff */
[----:B------:R-:W-:Y:S02]  /*1370*/  IMAD R42, R5, UR4, RZ ;  /* 0x00000004052a7c24 */ /* 0x000fe4000f8e02ff */
[----:B------:R-:W-:Y:S02]  /*1380*/  VIADD R7, R8, UR6 ;  /* 0x0000000608077c36 */ /* 0x000fe40008000000 */
[----:B------:R-:W-:-:S02]  /*1390*/  VIADD R41, R2, UR6 ;  /* 0x0000000602297c36 */ /* 0x000fc40008000000 */
[----:B------:R-:W-:Y:S02]  /*13a0*/  VIADD R45, R10, UR6 ;  /* 0x000000060a2d7c36 */ /* 0x000fe40008000000 */
[----:B------:R-:W-:-:S07]  /*13b0*/  VIADD R43, R43, UR6 ;  /* 0x000000062b2b7c36 */ /* 0x000fce0008000000 */
.L_x_11:
[----:B------:R-:W-:Y:S01]  /*13c0*/  IMAD.HI.U32 R10, R6, -0x55555555, RZ ;  /* 0xaaaaaaab060a7827 */ /* 0x000fe200078e00ff */
[----:B------:R-:W-:-:S03]  /*13d0*/  SHF.L.U32 R12, R11, 0x1f, RZ ;  /* 0x0000001f0b0c7819 */ /* 0x000fc600000006ff */
[----:B------:R-:W-:Y:S01]  /*13e0*/  IMAD.IADD R13, R49, 0x1, R40 ;  /* 0x00000001310d7824 */ /* 0x000fe200078e0228 */
[----:B------:R-:W-:-:S05]  /*13f0*/  SHF.R.U32.HI R10, RZ, 0x1, R10 ;  /* 0x00000001ff0a7819 */ /* 0x000fca000001160a */
[C---:B------:R-:W-:Y:S02]  /*1400*/  IMAD R5, R10.reuse, -0x18, R57 ;  /* 0xffffffe80a057824 */ /* 0x040fe400078e0239 */
[C---:B------:R-:W-:Y:S02]  /*1410*/  IMAD R24, R10.reuse, -0x1800, R13 ;  /* 0xffffe8000a187824 */ /* 0x040fe400078e020d */
[----:B------:R-:W2:Y:S01]  /*1420*/  SYNCS.PHASECHK.TRANS64.TRYWAIT P0, [R5+URZ], R12 ;  /* 0x0000000c050075a7 */ /* 0x000ea200080011ff */
[----:B------:R-:W-:Y:S01]  /*1430*/  IMAD R28, R10, -0xc000, R7 ;  /* 0xffff40000a1c7824 */ /* 0x000fe200078e0207 */
[----:B--2---:R-:W-:Y:S06]  /*1440*/  @!P0 BRA `(.L_x_10) ;  /* 0x0000001000388947 */ /* 0x004fec0003800000 */
.L_x_20:
[C---:B------:R-:W-:Y:S01]  /*1450*/  IMAD R12, R10.reuse, -0xc000, R43 ;  /* 0xffff40000a0c7824 */ /* 0x040fe200078e022b */
[----:B------:R-:W-:Y:S05]  /*1460*/  WARPSYNC.ALL ;  /* 0x0000000000007948 */ /* 0x000fea0003800000 */
[----:B------:R-:W2:Y:S01]  /*1470*/  LDSM.16.M88.4 R28, [R28] ;  /* 0x000000001c1c783b */ /* 0x000ea20000000200 */
[----:B------:R-:W-:Y:S01]  /*1480*/  IMAD.IADD R17, R51, 0x1, R40 ;  /* 0x0000000133117824 */ /* 0x000fe200078e0228 */
[----:B------:R-:W3:Y:S02]  /*1490*/  LDC R62, c[0x0][0x3c4] ;  /* 0x0000f100ff3e7b82 */ /* 0x000ee40000000800 */
[----:B------:R-:W4:Y:S01]  /*14a0*/  LDSM.16.M88.4 R24, [R24] ;  /* 0x000000001818783b */ /* 0x000f220000000200 */
[----:B------:R-:W-:-:S03]  /*14b0*/  IMAD R32, R10, -0x1800, R17 ;  /* 0xffffe8000a207824 */ /* 0x000fc600078e0211 */
[----:B------:R-:W5:Y:S02]  /*14c0*/  LDSM.16.M88.4 R12, [R12] ;  /* 0x000000000c0c783b */ /* 0x000f640000000200 */
[----:B------:R-:W1:Y:S02]  /*14d0*/  LDC.64 R68, c[0x0][0x388] ;  /* 0x0000e200ff447b82 */ /* 0x000e640000000a00 */
[----:B------:R-:W1:Y:S01]  /*14e0*/  LDSM.16.M88.4 R32, [R32] ;  /* 0x000000002020783b */ /* 0x000e620000000200 */
[----:B---3--:R-:W-:Y:S02]  /*14f0*/  ISETP.GE.AND P0, PT, R3, R62, PT ;  /* 0x0000003e0300720c */ /* 0x008fe40003f06270 */
[----:B--2---:R-:W-:Y:S02]  /*1500*/  F2FP.F16.E4M3.UNPACK_B R20, R28 ;  /* 0x0000001cff14723e */ /* 0x004fe400020006ff */
[----:B------:R-:W-:Y:S02]  /*1510*/  F2FP.F16.E4M3.UNPACK_B R21, R29 ;  /* 0x0000001dff15723e */ /* 0x000fe400020006ff */
[----:B----4-:R-:W-:-:S02]  /*1520*/  F2FP.F16.E4M3.UNPACK_B R16, R24 ;  /* 0x00000018ff10723e */ /* 0x010fc400020006ff */
[----:B------:R-:W-:Y:S02]  /*1530*/  F2FP.F16.E4M3.UNPACK_B R17, R25 ;  /* 0x00000019ff11723e */ /* 0x000fe400020006ff */
[----:B------:R-:W-:Y:S02]  /*1540*/  F2FP.F16.E4M3.UNPACK_B R18, R26 ;  /* 0x0000001aff12723e */ /* 0x000fe400020006ff */
[----:B------:R-:W-:Y:S02]  /*1550*/  F2FP.F16.E4M3.UNPACK_B R19, R27 ;  /* 0x0000001bff13723e */ /* 0x000fe400020006ff */
[----:B-----5:R-:W-:Y:S02]  /*1560*/  F2FP.F16.E4M3.UNPACK_B R36, R12 ;  /* 0x0000000cff24723e */ /* 0x020fe400020006ff */
[----:B------:R-:W-:Y:S02]  /*1570*/  F2FP.F16.E4M3.UNPACK_B R37, R13 ;  /* 0x0000000dff25723e */ /* 0x000fe400020006ff */
[----:B------:R-:W-:Y:S01]  /*1580*/  F2FP.F16.E4M3.UNPACK_B R24, R24.H1 ;  /* 0x00000018ff18723e */ /* 0x000fe200030006ff */
[----:B------:R-:W-:Y:S01]  /*1590*/  HMMA.16816.F32 R20, R16, R20, RZ ;  /* 0x000000141014723c */ /* 0x000fe200000018ff */
[----:B------:R-:W-:-:S02]  /*15a0*/  F2FP.F16.E4M3.UNPACK_B R25, R25.H1 ;  /* 0x00000019ff19723e */ /* 0x000fc400030006ff */
[----:B------:R-:W-:Y:S02]  /*15b0*/  F2FP.F16.E4M3.UNPACK_B R26, R26.H1 ;  /* 0x0000001aff1a723e */ /* 0x000fe400030006ff */
[----:B------:R-:W-:Y:S02]  /*15c0*/  F2FP.F16.E4M3.UNPACK_B R27, R27.H1 ;  /* 0x0000001bff1b723e */ /* 0x000fe400030006ff */
[----:B------:R-:W-:Y:S01]  /*15d0*/  F2FP.F16.E4M3.UNPACK_B R28, R28.H1 ;  /* 0x0000001cff1c723e */ /* 0x000fe200030006ff */
[----:B------:R-:W-:Y:S01]  /*15e0*/  HMMA.16816.F32 R16, R16, R36, RZ ;  /* 0x000000241010723c */ /* 0x000fe200000018ff */
[----:B------:R-:W-:Y:S02]  /*15f0*/  F2FP.F16.E4M3.UNPACK_B R29, R29.H1 ;  /* 0x0000001dff1d723e */ /* 0x000fe400030006ff */
[----:B------:R-:W-:Y:S02]  /*1600*/  F2FP.F16.E4M3.UNPACK_B R12, R12.H1 ;  /* 0x0000000cff0c723e */ /* 0x000fe400030006ff */
[----:B------:R-:W-:-:S02]  /*1610*/  F2FP.F16.E4M3.UNPACK_B R13, R13.H1 ;  /* 0x0000000dff0d723e */ /* 0x000fc400030006ff */
[-C--:B------:R-:W-:Y:S02]  /*1620*/  F2FP.F16.E4M3.UNPACK_B R36, R30.reuse ;  /* 0x0000001eff24723e */ /* 0x080fe400020006ff */
[-C--:B------:R-:W-:Y:S02]  /*1630*/  F2FP.F16.E4M3.UNPACK_B R37, R31.reuse ;  /* 0x0000001fff25723e */ /* 0x080fe400020006ff */
[----:B------:R-:W-:Y:S01]  /*1640*/  F2FP.F16.E4M3.UNPACK_B R30, R30.H1 ;  /* 0x0000001eff1e723e */ /* 0x000fe200030006ff */
[----:B------:R-:W-:Y:S01]  /*1650*/  HMMA.16816.F32 R20, R24, R28, R20 ;  /* 0x0000001c1814723c */ /* 0x000fe20000001814 */
[----:B------:R-:W-:-:S07]  /*1660*/  F2FP.F16.E4M3.UNPACK_B R31, R31.H1 ;  /* 0x0000001fff1f723e */ /* 0x000fce00030006ff */
[----:B------:R-:W-:Y:S01]  /*1670*/  HMMA.16816.F32 R16, R24, R12, R16 ;  /* 0x0000000c1810723c */ /* 0x000fe20000001810 */
[----:B-1----:R-:W-:Y:S02]  /*1680*/  F2FP.F16.E4M3.UNPACK_B R24, R32 ;  /* 0x00000020ff18723e */ /* 0x002fe400020006ff */
[----:B------:R-:W-:Y:S02]  /*1690*/  F2FP.F16.E4M3.UNPACK_B R25, R33 ;  /* 0x00000021ff19723e */ /* 0x000fe400020006ff */
[----:B------:R-:W-:Y:S02]  /*16a0*/  F2FP.F16.E4M3.UNPACK_B R26, R34 ;  /* 0x00000022ff1a723e */ /* 0x000fe400020006ff */
[----:B------:R-:W-:Y:S02]  /*16b0*/  F2FP.F16.E4M3.UNPACK_B R27, R35 ;  /* 0x00000023ff1b723e */ /* 0x000fe400020006ff */
[----:B------:R-:W-:Y:S02]  /*16c0*/  F2FP.F16.E4M3.UNPACK_B R12, R14 ;  /* 0x0000000eff0c723e */ /* 0x000fe400020006ff */
[----:B------:R-:W-:-:S02]  /*16d0*/  F2FP.F16.E4M3.UNPACK_B R13, R15 ;  /* 0x0000000fff0d723e */ /* 0x000fc400020006ff */
[----:B------:R-:W-:Y:S01]  /*16e0*/  F2FP.F16.E4M3.UNPACK_B R32, R32.H1 ;  /* 0x00000020ff20723e */ /* 0x000fe200030006ff */
[----:B------:R-:W-:Y:S01]  /*16f0*/  HMMA.16816.F32 R36, R24, R36, RZ ;  /* 0x000000241824723c */ /* 0x000fe200000018ff */
[----:B------:R-:W-:Y:S02]  /*1700*/  F2FP.F16.E4M3.UNPACK_B R33, R33.H1 ;  /* 0x00000021ff21723e */ /* 0x000fe400030006ff */
[----:B------:R-:W-:Y:S02]  /*1710*/  F2FP.F16.E4M3.UNPACK_B R34, R34.H1 ;  /* 0x00000022ff22723e */ /* 0x000fe400030006ff */
[----:B------:R-:W-:-:S03]  /*1720*/  F2FP.F16.E4M3.UNPACK_B R35, R35.H1 ;  /* 0x00000023ff23723e */ /* 0x000fc600030006ff */
[----:B------:R-:W-:Y:S01]  /*1730*/  HMMA.16816.F32 R24, R24, R12, RZ ;  /* 0x0000000c1818723c */ /* 0x000fe200000018ff */
[----:B------:R-:W-:Y:S01]  /*1740*/  F2FP.F16.E4M3.UNPACK_B R14, R14.H1 ;  /* 0x0000000eff0e723e */ /* 0x000fe200030006ff */
[----:B------:R-:W-:Y:S01]  /*1750*/  IMAD R28, R10, -0xc000, R41 ;  /* 0xffff40000a1c7824 */ /* 0x000fe200078e0229 */
[----:B------:R-:W-:Y:S01]  /*1760*/  F2FP.F16.E4M3.UNPACK_B R15, R15.H1 ;  /* 0x0000000fff0f723e */ /* 0x000fe200030006ff */
[----:B------:R-:W-:-:S05]  /*1770*/  IMAD.WIDE R12, R47, 0x4, R68 ;  /* 0x000000042f0c7825 */ /* 0x000fca00078e0244 */
[----:B------:R-:W2:Y:S03]  /*1780*/  @!P0 LDG.E.CONSTANT R8, desc[UR10][R12.64] ;  /* 0x0000000a0c088981 */ /* 0x000ea6000c1e9900 */
[C---:B------:R-:W-:Y:S01]  /*1790*/  HMMA.16816.F32 R36, R32.reuse, R30, R36 ;  /* 0x0000001e2024723c */ /* 0x040fe20000001824 */
[----:B------:R-:W1:Y:S07]  /*17a0*/  LDSM.16.M88.4 R28, [R28] ;  /* 0x000000001c1c783b */ /* 0x000e6e0000000200 */
[----:B------:R-:W-:Y:S01]  /*17b0*/  HMMA.16816.F32 R24, R32, R14, R24 ;  /* 0x0000000e2018723c */ /* 0x000fe20000001818 */
[----:B------:R-:W-:-:S04]  /*17c0*/  IMAD.IADD R15, R53, 0x1, R40 ;  /* 0x00000001350f7824 */ /* 0x000fc800078e0228 */
[----:B------:R-:W-:-:S05]  /*17d0*/  IMAD R15, R10, -0x1800, R15 ;  /* 0xffffe8000a0f7824 */ /* 0x000fca00078e020f */
[----:B------:R-:W3:Y:S01]  /*17e0*/  LDSM.16.M88.4 R32, [R15] ;  /* 0x000000000f20783b */ /* 0x000ee20000000200 */
[----:B------:R-:W-:Y:S01]  /*17f0*/  ISETP.GE.AND P0, PT, R4, R62, PT ;  /* 0x0000003e0400720c */ /* 0x000fe20003f06270 */
[----:B------:R-:W-:-:S04]  /*1800*/  IMAD.WIDE R70, R46, 0x4, R68 ;  /* 0x000000042e467825 */ /* 0x000fc800078e0244 */
[----:B------:R-:W-:Y:S01]  /*1810*/  FADD R69, RZ, R20 ;  /* 0x00000014ff457221 */ /* 0x000fe20000000000 */
[----:B------:R-:W-:Y:S01]  /*1820*/  FADD R66, RZ, R21 ;  /* 0x00000015ff427221 */ /* 0x000fe20000000000 */
[----:B------:R-:W-:Y:S02]  /*1830*/  FADD R64, RZ, R23 ;  /* 0x00000017ff407221 */ /* 0x000fe40000000000 */
[----:B------:R-:W-:Y:S01]  /*1840*/  FADD R69, R69, R36 ;  /* 0x0000002445457221 */ /* 0x000fe20000000000 */
[----:B------:R-:W-:Y:S01]  /*1850*/  FADD R66, R66, R37 ;  /* 0x0000002542427221 */ /* 0x000fe20000000000 */
[----:B------:R-:W-:Y:S01]  /*1860*/  FADD R37, RZ, R22 ;  /* 0x00000016ff257221 */ /* 0x000fe20000000000 */
[----:B------:R-:W-:Y:S02]  /*1870*/  IMAD R36, R10, -0xc000, R45 ;  /* 0xffff40000a247824 */ /* 0x000fe400078e022d */
[----:B------:R-:W-:Y:S01]  /*1880*/  FADD R64, R64, R39 ;  /* 0x0000002740407221 */ /* 0x000fe20000000000 */
[----:B------:R4:W5:Y:S02]  /*1890*/  @!P0 LDG.E.CONSTANT R2, desc[UR10][R70.64] ;  /* 0x0000000a46028981 */ /* 0x000964000c1e9900 */
[----:B----4-:R-:W-:-:S02]  /*18a0*/  FADD R71, R37, R38 ;  /* 0x0000002625477221 */ /* 0x010fc40000000000 */
[----:B------:R-:W4:Y:S01]  /*18b0*/  LDSM.16.M88.4 R36, [R36] ;  /* 0x000000002424783b */ /* 0x000f220000000200 */
[----:B-1----:R-:W-:Y:S02]  /*18c0*/  F2FP.F16.E4M3.UNPACK_B R20, R28 ;  /* 0x0000001cff14723e */ /* 0x002fe400020006ff */
[----:B------:R-:W-:Y:S02]  /*18d0*/  F2FP.F16.E4M3.UNPACK_B R21, R29 ;  /* 0x0000001dff15723e */ /* 0x000fe400020006ff */
[----:B---3--:R-:W-:Y:S02]  /*18e0*/  F2FP.F16.E4M3.UNPACK_B R12, R32 ;  /* 0x00000020ff0c723e */ /* 0x008fe400020006ff */
[----:B------:R-:W-:Y:S02]  /*18f0*/  F2FP.F16.E4M3.UNPACK_B R13, R33 ;  /* 0x00000021ff0d723e */ /* 0x000fe400020006ff */
[----:B------:R-:W-:Y:S02]  /*1900*/  F2FP.F16.E4M3.UNPACK_B R14, R34 ;  /* 0x00000022ff0e723e */ /* 0x000fe400020006ff */
[----:B------:R-:W-:-:S07]  /*1910*/  F2FP.F16.E4M3.UNPACK_B R15, R35 ;  /* 0x00000023ff0f723e */ /* 0x000fce00020006ff */
[----:B------:R-:W-:Y:S01]  /*1920*/  HMMA.16816.F32 R20, R12, R20, RZ ;  /* 0x000000140c14723c */ /* 0x000fe200000018ff */
[----:B------:R-:W-:Y:S02]  /*1930*/  F2FP.F16.E4M3.UNPACK_B R32, R32.H1 ;  /* 0x00000020ff20723e */ /* 0x000fe400030006ff */
[----:B------:R-:W-:Y:S02]  /*1940*/  F2FP.F16.E4M3.UNPACK_B R33, R33.H1 ;  /* 0x00000021ff21723e */ /* 0x000fe400030006ff */
[----:B------:R-:W-:Y:S02]  /*1950*/  F2FP.F16.E4M3.UNPACK_B R34, R34.H1 ;  /* 0x00000022ff22723e */ /* 0x000fe400030006ff */
[----:B------:R-:W-:Y:S02]  /*1960*/  F2FP.F16.E4M3.UNPACK_B R35, R35.H1 ;  /* 0x00000023ff23723e */ /* 0x000fe400030006ff */
[----:B------:R-:W-:Y:S02]  /*1970*/  F2FP.F16.E4M3.UNPACK_B R28, R28.H1 ;  /* 0x0000001cff1c723e */ /* 0x000fe400030006ff */
[----:B------:R-:W-:Y:S01]  /*1980*/  F2FP.F16.E4M3.UNPACK_B R29, R29.H1 ;  /* 0x0000001dff1d723e */ /* 0x000fe200030006ff */
[----:B------:R-:W-:Y:S01]  /*1990*/  FADD R73, RZ, R16 ;  /* 0x00000010ff497221 */ /* 0x000fe20000000000 */
[----:B------:R-:W-:-:S07]  /*19a0*/  FADD R16, RZ, R19 ;  /* 0x00000013ff107221 */ /* 0x000fce0000000000 */
[----:B------:R-:W-:Y:S01]  /*19b0*/  HMMA.16816.F32 R20, R32, R28, R20 ;  /* 0x0000001c2014723c */ /* 0x000fe20000001814 */
[----:B------:R-:W-:Y:S01]  /*19c0*/  FADD R29, RZ, R18 ;  /* 0x00000012ff1d7221 */ /* 0x000fe20000000000 */
[----:B------:R-:W-:Y:S01]  /*19d0*/  FADD R28, RZ, R17 ;  /* 0x00000011ff1c7221 */ /* 0x000fe20000000000 */
[----:B----4-:R-:W-:Y:S02]  /*19e0*/  F2FP.F16.E4M3.UNPACK_B R17, R37 ;  /* 0x00000025ff11723e */ /* 0x010fe400020006ff */
[----:B------:R-:W-:Y:S01]  /*19f0*/  FADD R29, R29, R26 ;  /* 0x0000001a1d1d7221 */ /* 0x000fe20000000000 */
[----:B------:R-:W-:Y:S01]  /*1a00*/  FADD R26, R16, R27 ;  /* 0x0000001b101a7221 */ /* 0x000fe20000000000 */
[----:B------:R-:W-:-:S07]  /*1a10*/  F2FP.F16.E4M3.UNPACK_B R16, R36 ;  /* 0x00000024ff10723e */ /* 0x000fce00020006ff */
[----:B------:R-:W-:Y:S01]  /*1a20*/  HMMA.16816.F32 R12, R12, R16, RZ ;  /* 0x000000100c0c723c */ /* 0x000fe200000018ff */
[----:B------:R-:W1:Y:S01]  /*1a30*/  LDC.64 R16, c[0x0][0x398] ;  /* 0x0000e600ff107b82 */ /* 0x000e620000000a00 */
[----:B------:R-:W-:Y:S01]  /*1a40*/  FADD R73, R73, R24 ;  /* 0x0000001849497221 */ /* 0x000fe20000000000 */
[----:B------:R-:W-:Y:S01]  /*1a50*/  FADD R28, R28, R25 ;  /* 0x000000191c1c7221 */ /* 0x000fe20000000000 */
[----:B-1----:R-:W-:-:S05]  /*1a60*/  IMAD.WIDE R24, R42, 0x4, R16 ;  /* 0x000000042a187825 */ /* 0x002fca00078e0210 */
[----:B------:R1:W2:Y:S01]  /*1a70*/  LDG.E.CONSTANT R27, desc[UR10][R24.64] ;  /* 0x0000000a181b7981 */ /* 0x0002a2000c1e9900 */
[----:B------:R-:W-:Y:S02]  /*1a80*/  F2FP.F16.E4M3.UNPACK_B R36, R36.H1 ;  /* 0x00000024ff24723e */ /* 0x000fe400030006ff */
[----:B------:R-:W-:-:S08]  /*1a90*/  F2FP.F16.E4M3.UNPACK_B R37, R37.H1 ;  /* 0x00000025ff25723e */ /* 0x000fd000030006ff */
[----:B------:R-:W-:Y:S01]  /*1aa0*/  HMMA.16816.F32 R32, R32, R36, R12 ;  /* 0x000000242020723c */ /* 0x000fe2000000180c */
[----:B------:R-:W-:-:S04]  /*1ab0*/  IMAD.IADD R13, R55, 0x1, R40 ;  /* 0x00000001370d7824 */ /* 0x000fc800078e0228 */
[----:B------:R-:W-:-:S06]  /*1ac0*/  IMAD R16, R10, -0x1800, R13 ;  /* 0xffffe8000a107824 */ /* 0x000fcc00078e020d */
[----:B------:R-:W3:Y:S01]  /*1ad0*/  LDSM.16.M88.4 R16, [R16] ;  /* 0x000000001010783b */ /* 0x000ee20000000200 */
[----:B------:R-:W-:Y:S01]  /*1ae0*/  FADD R69, R69, R20 ;  /* 0x0000001445457221 */ /* 0x000fe20000000000 */
[----:B------:R-:W-:Y:S01]  /*1af0*/  FADD R66, R66, R21 ;  /* 0x0000001542427221 */ /* 0x000fe20000000000 */
[----:B------:R-:W-:Y:S02]  /*1b00*/  F2FP.F16.E4M3.UNPACK_B R20, R30 ;  /* 0x0000001eff14723e */ /* 0x000fe400020006ff */
[----:B-1----:R-:W-:Y:S02]  /*1b10*/  F2FP.F16.E4M3.UNPACK_B R24, R38 ;  /* 0x00000026ff18723e */ /* 0x002fe400020006ff */
[----:B------:R-:W-:Y:S01]  /*1b20*/  F2FP.F16.E4M3.UNPACK_B R25, R39 ;  /* 0x00000027ff19723e */ /* 0x000fe200020006ff */
[----:B------:R-:W-:Y:S01]  /*1b30*/  FADD R71, R71, R22 ;  /* 0x0000001647477221 */ /* 0x000fe20000000000 */
[-C--:B------:R-:W-:Y:S01]  /*1b40*/  F2FP.F16.E4M3.UNPACK_B R21, R31.reuse ;  /* 0x0000001fff15723e */ /* 0x080fe200020006ff */
[----:B------:R-:W-:Y:S01]  /*1b50*/  FADD R64, R64, R23 ;  /* 0x0000001740407221 */ /* 0x000fe20000000000 */
[----:B------:R-:W-:Y:S01]  /*1b60*/  F2FP.F16.E4M3.UNPACK_B R30, R30.H1 ;  /* 0x0000001eff1e723e */ /* 0x000fe200030006ff */
[----:B------:R-:W-:Y:S01]  /*1b70*/  IMAD R10, R10, 0x3, R9 ;  /* 0x000000030a0a7824 */ /* 0x000fe200078e0209 */
[----:B------:R-:W-:Y:S01]  /*1b80*/  F2FP.F16.E4M3.UNPACK_B R31, R31.H1 ;  /* 0x0000001fff1f723e */ /* 0x000fe200030006ff */
[----:B------:R-:W-:Y:S01]  /*1b90*/  FADD R29, R29, R34 ;  /* 0x000000221d1d7221 */ /* 0x000fe20000000000 */
[----:B------:R-:W-:Y:S01]  /*1ba0*/  F2FP.F16.E4M3.UNPACK_B R38, R38.H1 ;  /* 0x00000026ff26723e */ /* 0x000fe200030006ff */
[----:B------:R-:W-:Y:S01]  /*1bb0*/  FADD R26, R26, R35 ;  /* 0x000000231a1a7221 */ /* 0x000fe20000000000 */
[----:B------:R-:W-:Y:S01]  /*1bc0*/  F2FP.F16.E4M3.UNPACK_B R39, R39.H1 ;  /* 0x00000027ff27723e */ /* 0x000fe200030006ff */
[----:B------:R2:W-:Y:S01]  /*1bd0*/  SYNCS.ARRIVE.TRANS64.A1T0 RZ, [R5+URZ+0x18], RZ ;  /* 0x000018ff05ff79a7 */ /* 0x0005e200081000ff */
[----:B---3--:R-:W-:-:S02]  /*1be0*/  F2FP.F16.E4M3.UNPACK_B R12, R16 ;  /* 0x00000010ff0c723e */ /* 0x008fc400020006ff */
[----:B------:R-:W-:Y:S02]  /*1bf0*/  F2FP.F16.E4M3.UNPACK_B R13, R17 ;  /* 0x00000011ff0d723e */ /* 0x000fe400020006ff */
[----:B------:R-:W-:Y:S02]  /*1c00*/  F2FP.F16.E4M3.UNPACK_B R14, R18 ;  /* 0x00000012ff0e723e */ /* 0x000fe400020006ff */
[----:B------:R-:W-:-:S07]  /*1c10*/  F2FP.F16.E4M3.UNPACK_B R15, R19 ;  /* 0x00000013ff0f723e */ /* 0x000fce00020006ff */
[C---:B------:R-:W-:Y:S08]  /*1c20*/  HMMA.16816.F32 R20, R12.reuse, R20, RZ ;  /* 0x000000140c14723c */ /* 0x040ff000000018ff */
[----:B------:R-:W-:Y:S01]  /*1c30*/  HMMA.16816.F32 R12, R12, R24, RZ ;  /* 0x000000180c0c723c */ /* 0x000fe200000018ff */
[----:B------:R-:W-:Y:S02]  /*1c40*/  F2FP.F16.E4M3.UNPACK_B R16, R16.H1 ;  /* 0x00000010ff10723e */ /* 0x000fe400030006ff */
[----:B------:R-:W-:-:S02]  /*1c50*/  F2FP.F16.E4M3.UNPACK_B R17, R17.H1 ;  /* 0x00000011ff11723e */ /* 0x000fc400030006ff */
[----:B------:R-:W-:Y:S02]  /*1c60*/  F2FP.F16.E4M3.UNPACK_B R18, R18.H1 ;  /* 0x00000012ff12723e */ /* 0x000fe400030006ff */
[----:B------:R-:W-:Y:S02]  /*1c70*/  F2FP.F16.E4M3.UNPACK_B R19, R19.H1 ;  /* 0x00000013ff13723e */ /* 0x000fe400030006ff */
[----:B------:R-:W-:-:S05]  /*1c80*/  ISETP.NE.AND P0, PT, R10, RZ, PT ;  /* 0x000000ff0a00720c */ /* 0x000fca0003f05270 */
[C---:B------:R-:W-:Y:S08]  /*1c90*/  HMMA.16816.F32 R20, R16.reuse, R30, R20 ;  /* 0x0000001e1014723c */ /* 0x040ff00000001814 */
[----:B------:R-:W-:Y:S01]  /*1ca0*/  HMMA.16816.F32 R12, R16, R38, R12 ;  /* 0x00000026100c723c */ /* 0x000fe2000000180c */
[----:B------:R-:W-:Y:S02]  /*1cb0*/  SEL R10, RZ, 0x1, P0 ;  /* 0x00000001ff0a7807 */ /* 0x000fe40000000000 */
[----:B------:R-:W-:Y:S01]  /*1cc0*/  ISETP.GE.AND P0, PT, R4, R62, PT ;  /* 0x0000003e0400720c */ /* 0x000fe20003f06270 */
[----:B------:R-:W-:-:S07]  /*1cd0*/  VIADD R44, R44, 0x1 ;  /* 0x000000012c2c7836 */ /* 0x000fce0000000000 */
[----:B------:R-:W-:Y:S01]  /*1ce0*/  FADD R22, R71, R22 ;  /* 0x0000001647167221 */ /* 0x000fe20000000000 */
[----:B------:R-:W-:-:S07]  /*1cf0*/  FADD R64, R64, R23 ;  /* 0x0000001740407221 */ /* 0x000fce0000000000 */
[----:B------:R-:W-:Y:S01]  /*1d00*/  FADD R14, R29, R14 ;  /* 0x0000000e1d0e7221 */ /* 0x000fe20000000000 */
[----:B------:R-:W-:Y:S01]  /*1d10*/  FADD R26, R26, R15 ;  /* 0x0000000f1a1a7221 */ /* 0x000fe20000000000 */
[----:B------:R-:W-:Y:S01]  /*1d20*/  ISETP.GE.AND P1, PT, R3, R62, PT ;  /* 0x0000003e0300720c */ /* 0x000fe20003f26270 */
[----:B------:R-:W-:Y:S01]  /*1d30*/  FADD R73, R73, R32 ;  /* 0x0000002049497221 */ /* 0x000fe20000000000 */
[----:B------:R-:W-:Y:S01]  /*1d40*/  FADD R28, R28, R33 ;  /* 0x000000211c1c7221 */ /* 0x000fe20000000000 */
[----:B------:R-:W-:Y:S01]  /*1d50*/  FADD R20, R69, R20 ;  /* 0x0000001445147221 */ /* 0x000fe20000000000 */
[----:B------:R-:W-:Y:S01]  /*1d60*/  FADD R66, R66, R21 ;  /* 0x0000001542427221 */ /* 0x000fe20000000000 */
[----:B------:R-:W-:Y:S01]  /*1d70*/  FADD R12, R73, R12 ;  /* 0x0000000c490c7221 */ /* 0x000fe20000000000 */
[----:B------:R-:W-:Y:S01]  /*1d80*/  FADD R28, R28, R13 ;  /* 0x0000000d1c1c7221 */ /* 0x000fe20000000000 */
[----:B------:R-:W-:Y:S01]  /*1d90*/  LOP3.LUT R11, R11, R10, RZ, 0x3c, !PT ;  /* 0x0000000a0b0b7212 */ /* 0x000fe200078e3cff */
[----:B------:R-:W-:-:S02]  /*1da0*/  VIADD R9, R9, 0xffffffff ;  /* 0xffffffff09097836 */ /* 0x000fc40000000000 */
[----:B------:R-:W-:Y:S02]  /*1db0*/  VIADD R6, R6, 0x1 ;  /* 0x0000000106067836 */ /* 0x000fe40000000000 */
[----:B------:R-:W-:Y:S02]  /*1dc0*/  VIADD R40, R40, 0x800 ;  /* 0x0000080028287836 */ /* 0x000fe40000000000 */
[----:B------:R-:W-:Y:S02]  /*1dd0*/  VIADD R46, R46, 0x1 ;  /* 0x000000012e2e7836 */ /* 0x000fe40000000000 */
[----:B------:R-:W-:Y:S02]  /*1de0*/  VIADD R47, R47, 0x1 ;  /* 0x000000012f2f7836 */ /* 0x000fe40000000000 */
[----:B------:R-:W-:Y:S02]  /*1df0*/  VIADD R42, R42, 0x1 ;  /* 0x000000012a2a7836 */ /* 0x000fe40000000000 */
[----:B------:R-:W-:-:S02]  /*1e00*/  VIADD R57, R57, 0x8 ;  /* 0x0000000839397836 */ /* 0x000fc40000000000 */
[----:B------:R-:W-:Y:S02]  /*1e10*/  VIADD R45, R45, 0x4000 ;  /* 0x000040002d2d7836 */ /* 0x000fe40000000000 */
[----:B------:R-:W-:Y:S02]  /*1e20*/  VIADD R43, R43, 0x4000 ;  /* 0x000040002b2b7836 */ /* 0x000fe40000000000 */
[----:B------:R-:W-:Y:S02]  /*1e30*/  VIADD R41, R41, 0x4000 ;  /* 0x0000400029297836 */ /* 0x000fe40000000000 */
[----:B------:R-:W-:Y:S02]  /*1e40*/  VIADD R7, R7, 0x4000 ;  /* 0x0000400007077836 */ /* 0x000fe40000000000 */
[-C--:B--2---:R-:W-:Y:S01]  /*1e50*/  FMUL R5, R8, R27.reuse ;  /* 0x0000001b08057220 */ /* 0x084fe20000400000 */
[----:B-----5:R-:W-:-:S04]  /*1e60*/  FMUL R27, R2, R27 ;  /* 0x0000001b021b7220 */ /* 0x020fc80000400000 */
[C---:B------:R-:W-:Y:S01]  /*1e70*/  @!P0 FFMA R63, R27.reuse, R22, R63 ;  /* 0x000000161b3f8223 */ /* 0x040fe2000000003f */
[C---:B------:R-:W-:Y:S01]  /*1e80*/  @!P0 FFMA R56, R27.reuse, R64, R56 ;  /* 0x000000401b388223 */ /* 0x040fe20000000038 */
[C---:B------:R-:W-:Y:S01]  /*1e90*/  @!P0 FFMA R59, R27.reuse, R14, R59 ;  /* 0x0000000e1b3b8223 */ /* 0x040fe2000000003b */
[----:B------:R-:W-:Y:S01]  /*1ea0*/  @!P0 FFMA R52, R27, R26, R52 ;  /* 0x0000001a1b348223 */ /* 0x000fe20000000034 */
[----:B------:R-:W-:Y:S01]  /*1eb0*/  ISETP.NE.AND P0, PT, R44, RZ, PT ;  /* 0x000000ff2c00720c */ /* 0x000fe20003f05270 */
[C---:B------:R-:W-:Y:S01]  /*1ec0*/  @!P1 FFMA R65, R5.reuse, R20, R65 ;  /* 0x0000001405419223 */ /* 0x040fe20000000041 */
[C---:B------:R-:W-:Y:S01]  /*1ed0*/  @!P1 FFMA R58, R5.reuse, R66, R58 ;  /* 0x00000042053a9223 */ /* 0x040fe2000000003a */
[C---:B------:R-:W-:Y:S01]  /*1ee0*/  @!P1 FFMA R61, R5.reuse, R12, R61 ;  /* 0x0000000c053d9223 */ /* 0x040fe2000000003d */
[----:B------:R-:W-:-:S09]  /*1ef0*/  @!P1 FFMA R54, R5, R28, R54 ;  /* 0x0000001c05369223 */ /* 0x000fd20000000036 */
[----:B------:R-:W-:Y:S05]  /*1f00*/  @P0 BRA `(.L_x_11) ;  /* 0xfffffff4002c0947 */ /* 0x000fea000383ffff */
.L_x_3:
[C---:B------:R-:W-:Y:S01]  /*1f10*/  ISETP.GE.U32.AND P2, PT, R0.reuse, 0x80, PT ;  /* 0x000000800000780c */ /* 0x040fe20003f46070 */
[C---:B------:R-:W-:Y:S01]  /*1f20*/  VIADD R5, R0.reuse, 0xffffff80 ;  /* 0xffffff8000057836 */ /* 0x040fe20000000000 */
[C---:B------:R-:W-:Y:S01]  /*1f30*/  ISETP.GT.U32.AND P0, PT, R0.reuse, 0x7f, PT ;  /* 0x0000007f0000780c */ /* 0x040fe20003f04070 */
[----:B------:R-:W-:Y:S05]  /*1f40*/  WARPSYNC.ALL ;  /* 0x0000000000007948 */ /* 0x000fea0003800000 */
[----:B------:R-:W-:Y:S01]  /*1f50*/  SEL R6, R5, R0, P0 ;  /* 0x0000000005067207 */ /* 0x000fe20000000000 */
[----:B------:R-:W-:Y:S01]  /*1f60*/  BAR.SYNC.DEFER_BLOCKING 0x0 ;  /* 0x0000000000007b1d */ /* 0x000fe20000010000 */
[----:B------:R-:W-:-:S02]  /*1f70*/  LOP3.LUT P1, RZ, R0, 0x3, RZ, 0xc0, !PT ;  /* 0x0000000300ff7812 */ /* 0x000fc4000782c0ff */
[----:B------:R-:W-:-:S04]  /*1f80*/  ISETP.GT.U32.AND P0, PT, R6, 0x1f, PT ;  /* 0x0000001f0600780c */ /* 0x000fc80003f04070 */
[----:B------:R-:W-:Y:S01]  /*1f90*/  ISETP.LT.U32.OR P0, PT, R0, 0x80, P0 ;  /* 0x000000800000780c */ /* 0x000fe20000701470 */
[----:B------:R-:W-:-:S12]  /*1fa0*/  @!P2 BRA `(.L_x_12) ;  /* 0x000000000048a947 */ /* 0x000fd80003800000 */
[----:B------:R-:W2:Y:S01]  /*1fb0*/  S2UR UR6, SR_CgaCtaId ;  /* 0x00000000000679c3 */ /* 0x000ea20000008800 */
[----:B------:R-:W-:Y:S01]  /*1fc0*/  IMAD.SHL.U32 R5, R0, 0x80, RZ ;  /* 0x0000008000057824 */ /* 0x000fe200078e00ff */
[----:B-----5:R-:W-:Y:S01]  /*1fd0*/  SHF.R.U32.HI R2, RZ, 0x1, R0 ;  /* 0x00000001ff027819 */ /* 0x020fe20000011600 */
[----:B------:R-:W-:Y:S01]  /*1fe0*/  UMOV UR5, 0x400 ;  /* 0x0000040000057882 */ /* 0x000fe20000000000 */
[----:B------:R-:W-:Y:S01]  /*1ff0*/  SHF.R.U32.HI R0, RZ, 0x1, R6 ;  /* 0x00000001ff007819 */ /* 0x000fe20000011606 */
[----:B------:R-:W-:Y:S01]  /*2000*/  UIADD3 UR5, UPT, UPT, UR5, 0x80, URZ ;  /* 0x0000008005057890 */ /* 0x000fe2000fffe0ff */
[----:B------:R-:W-:Y:S02]  /*2010*/  LOP3.LUT R5, R5, 0x780, RZ, 0xc0, !PT ;  /* 0x0000078005057812 */ /* 0x000fe400078ec0ff */
[----:B------:R-:W-:Y:S02]  /*2020*/  LOP3.LUT R0, R0, 0x7ffffff0, RZ, 0xc0, !PT ;  /* 0x7ffffff000007812 */ /* 0x000fe400078ec0ff */
[----:B------:R-:W-:-:S02]  /*2030*/  LOP3.LUT R5, R5, 0x8, R2, 0xf8, !PT ;  /* 0x0000000805057812 */ /* 0x000fc400078ef802 */
[----:B------:R-:W-:Y:S02]  /*2040*/  F2FP.BF16.F32.PACK_AB R8, R58, R65 ;  /* 0x000000413a08723e */ /* 0x000fe400000010ff */
[----:B------:R-:W-:Y:S01]  /*2050*/  F2FP.BF16.F32.PACK_AB R9, R56, R63 ;  /* 0x0000003f3809723e */ /* 0x000fe200000010ff */
[----:B------:R-:W-:Y:S01]  /*2060*/  IMAD.IADD R0, R0, 0x1, R5 ;  /* 0x0000000100007824 */ /* 0x000fe200078e0205 */
[----:B------:R-:W-:Y:S02]  /*2070*/  F2FP.BF16.F32.PACK_AB R10, R54, R61 ;  /* 0x0000003d360a723e */ /* 0x000fe400000010ff */
[----:B------:R-:W-:Y:S01]  /*2080*/  F2FP.BF16.F32.PACK_AB R11, R52, R59 ;  /* 0x0000003b340b723e */ /* 0x000fe200000010ff */
[----:B--2---:R-:W-:-:S06]  /*2090*/  ULEA UR5, UR6, UR5, 0x18 ;  /* 0x0000000506057291 */ /* 0x004fcc000f8ec0ff */
[----:B------:R-:W-:Y:S01]  /*20a0*/  LEA R0, R0, UR5, 0x1 ;  /* 0x0000000500007c11 */ /* 0x000fe2000f8e08ff */
[----:B------:R-:W-:Y:S05]  /*20b0*/  WARPSYNC.ALL ;  /* 0x0000000000007948 */ /* 0x000fea0003800000 */
[----:B------:R2:W-:Y:S02]  /*20c0*/  STSM.16.M88.4 [R0], R8 ;  /* 0x0000000800007844 */ /* 0x0005e40000000200 */
.L_x_12:
[----:B------:R-:W-:Y:S01]  /*20d0*/  @!PT LDS RZ, [RZ] ;  /* 0x00000000fffff984 */ /* 0x000fe20000000800 */
[----:B------:R-:W-:Y:S01]  /*20e0*/  @!PT LDS RZ, [RZ] ;  /* 0x00000000fffff984 */ /* 0x000fe20000000800 */
[----:B------:R-:W-:Y:S01]  /*20f0*/  @!PT LDS RZ, [RZ] ;  /* 0x00000000fffff984 */ /* 0x000fe20000000800 */
[----:B------:R-:W-:Y:S01]  /*2100*/  @!PT LDS RZ, [RZ] ;  /* 0x00000000fffff984 */ /* 0x000fe20000000800 */
[----:B------:R3:W-:Y:S06]  /*2110*/  MEMBAR.ALL.CTA ;  /* 0x0000000000007992 */ /* 0x0007ec0000008000 */
[----:B---3--:R-:W3:Y:S01]  /*2120*/  FENCE.VIEW.ASYNC.S ;  /* 0x00000000000073c6 */ /* 0x008ee20000000000 */
[----:B------:R-:W-:Y:S05]  /*2130*/  WARPSYNC.ALL ;  /* 0x0000000000007948 */ /* 0x000fea0003800000 */
[----:B---3--:R-:W-:Y:S01]  /*2140*/  BAR.SYNC.DEFER_BLOCKING 0x0 ;  /* 0x0000000000007b1d */ /* 0x008fe20000010000 */
[----:B------:R-:W-:-:S13]  /*2150*/  PLOP3.LUT P0, PT, P1, P0, PT, 0xf8, 0x8f ;  /* 0x00000000008f781c */ /* 0x000fda0000f01f70 */
[----:B-1----:R-:W-:Y:S05]  /*2160*/  @P0 EXIT ;  /* 0x000000000000094d */ /* 0x002fea0003800000 */
[----:B------:R-:W1:Y:S01]  /*2170*/  S2UR UR5, SR_CgaCtaId ;  /* 0x00000000000579c3 */ /* 0x000e620000008800 */
[----:B------:R-:W3:Y:S01]  /*2180*/  LDCU UR6, c[0x0][0x3c4] ;  /* 0x00007880ff0677ac */ /* 0x000ee20008000800 */
[----:B------:R-:W-:Y:S01]  /*2190*/  BSSY.RECONVERGENT B0, `(.L_x_13) ;  /* 0x000001a000007945 */ /* 0x000fe20003800200 */
[----:B------:R-:W-:Y:S02]  /*21a0*/  UMOV UR4, 0x400 ;  /* 0x0000040000047882 */ /* 0x000fe40000000000 */
[----:B------:R-:W-:Y:S01]  /*21b0*/  UIADD3 UR4, UPT, UPT, UR4, 0x80, URZ ;  /* 0x0000008004047890 */ /* 0x000fe2000fffe0ff */
[----:B---3--:R-:W-:-:S03]  /*21c0*/  ISETP.GE.AND P0, PT, R3, UR6, PT ;  /* 0x0000000603007c0c */ /* 0x008fc6000bf06270 */
[----:B-1----:R-:W-:-:S06]  /*21d0*/  ULEA UR4, UR5, UR4, 0x18 ;  /* 0x0000000405047291 */ /* 0x002fcc000f8ec0ff */
[----:B------:R-:W-:-:S04]  /*21e0*/  LEA R67, R67, UR4, 0x6 ;  /* 0x0000000443437c11 */ /* 0x000fc8000f8e30ff */
[----:B------:R-:W-:Y:S05]  /*21f0*/  @P0 BRA `(.L_x_14) ;  /* 0x00000000004c0947 */ /* 0x000fea0003800000 */
[----:B------:R-:W1:Y:S01]  /*2200*/  LDCU UR7, c[0x0][0x3cc] ;  /* 0x00007980ff0777ac */ /* 0x000e620008000800 */
[----:B------:R-:W-:Y:S01]  /*2210*/  PLOP3.LUT P1, PT, PT, PT, PT, 0x80, 0x8 ;  /* 0x000000000008781c */ /* 0x000fe20003f2f070 */
[----:B------:R-:W3:Y:S01]  /*2220*/  LDCU.64 UR4, c[0x0][0x3a0] ;  /* 0x00007400ff0477ac */ /* 0x000ee20008000a00 */
[----:B-1----:R-:W-:-:S05]  /*2230*/  IMAD R3, R50, UR7, RZ ;  /* 0x0000000732037c24 */ /* 0x002fca000f8e02ff */
[----:B--2---:R-:W-:-:S04]  /*2240*/  IADD3 R0, P0, PT, R60, R3, RZ ;  /* 0x000000033c007210 */ /* 0x004fc80007f1e0ff */
[----:B---3-5:R-:W-:Y:S01]  /*2250*/  LEA R2, P2, R0, UR4, 0x1 ;  /* 0x0000000400027c11 */ /* 0x028fe2000f8408ff */
[----:B------:R-:W-:Y:S01]  /*2260*/  UMOV UR4, 0x10 ;  /* 0x0000001000047882 */ /* 0x000fe20000000000 */
[----:B------:R-:W-:-:S04]  /*2270*/  LEA.HI.X.SX32 R3, R3, RZ, 0x1, P0 ;  /* 0x000000ff03037211 */ /* 0x000fc800000f0eff */
[----:B------:R-:W-:-:S07]  /*2280*/  LEA.HI.X R3, R0, UR5, R3, 0x1, P2 ;  /* 0x0000000500037c11 */ /* 0x000fce00090f0c03 */
.L_x_15:
[----:B------:R-:W-:Y:S02]  /*2290*/  PLOP3.LUT P0, PT, P0, P1, PT, 0xf2, 0x2f ;  /* 0x00000000002f781c */ /* 0x000fe40000703e72 */
[----:B------:R-:W-:-:S08]  /*22a0*/  @P1 R2UR P0, UR5, R67 ;  /* 0x00000000430512ca */ /* 0x000fd00000000000 */
[----:B------:R-:W-:Y:S02]  /*22b0*/  PLOP3.LUT P0, PT, P0, P1, PT, 0xf2, 0x2f ;  /* 0x00000000002f781c */ /* 0x000fe40000703e72 */
[----:B------:R-:W-:-:S08]  /*22c0*/  @P1 R2UR.OR P0, UR8, R2 ;  /* 0x00000000020812ca */ /* 0x000fd00000100000 */
[----:B------:R-:W-:Y:S02]  /*22d0*/  PLOP3.LUT P0, PT, P0, P1, PT, 0xf2, 0x2f ;  /* 0x00000000002f781c */ /* 0x000fe40000703e72 */
[----:B------:R-:W-:-:S08]  /*22e0*/  @P1 R2UR.OR P0, UR9, R3 ;  /* 0x00000000030912ca */ /* 0x000fd00000100000 */
[----:B------:R-:W-:Y:S02]  /*22f0*/  @P1 PLOP3.LUT P1, PT, P0, PT, PT, 0x80, 0x8 ;  /* 0x000000000008181c */ /* 0x000fe4000072f070 */
[----:B------:R-:W-:-:S03]  /*2300*/  PLOP3.LUT P0, PT, PT, PT, PT, 0x80, 0x8 ;  /* 0x000000000008781c */ /* 0x000fc60003f0f070 */
[----:B------:R1:W-:Y:S08]  /*2310*/  UBLKCP.G.S [UR8], [UR5], UR4 ;  /* 0x00000008050073ba */ /* 0x0003f00008000404 */
[----:B-1----:R-:W-:Y:S05]  /*2320*/  @P1 BRA.U.ANY `(.L_x_15) ;  /* 0xfffffffd00d81947 */ /* 0x002fea000393ffff */
.L_x_14:
[----:B------:R-:W-:Y:S05]  /*2330*/  BSYNC.RECONVERGENT B0 ;  /* 0x0000000000007941 */ /* 0x000fea0003800200 */
.L_x_13:
[----:B------:R-:W-:Y:S01]  /*2340*/  ISETP.GE.AND P0, PT, R4, UR6, PT ;  /* 0x0000000604007c0c */ /* 0x000fe2000bf06270 */
[----:B------:R-:W-:-:S12]  /*2350*/  BSSY.RECONVERGENT B0, `(.L_x_16) ;  /* 0x0000016000007945 */ /* 0x000fd80003800200 */
[----:B------:R-:W-:Y:S05]  /*2360*/  @P0 BRA `(.L_x_17) ;  /* 0x0000000000500947 */ /* 0x000fea0003800000 */
[----:B------:R-:W1:Y:S01]  /*2370*/  LDCU UR4, c[0x0][0x3cc] ;  /* 0x00007980ff0477ac */ /* 0x000e620008000800 */
[----:B------:R-:W-:Y:S01]  /*2380*/  PLOP3.LUT P1, PT, PT, PT, PT, 0x80, 0x8 ;  /* 0x000000000008781c */ /* 0x000fe20003f2f070 */
[----:B------:R-:W-:Y:S01]  /*2390*/  VIADD R67, R67, 0x800 ;  /* 0x0000080043437836 */ /* 0x000fe20000000000 */
[----:B------:R-:W3:Y:S01]  /*23a0*/  LDCU.64 UR6, c[0x0][0x3a0] ;  /* 0x00007400ff0677ac */ /* 0x000ee20008000a00 */
[----:B-1----:R-:W-:Y:S01]  /*23b0*/  IMAD R3, R48, UR4, RZ ;  /* 0x0000000430037c24 */ /* 0x002fe2000f8e02ff */
[----:B------:R-:W-:-:S04]  /*23c0*/  UMOV UR4, 0x10 ;  /* 0x0000001000047882 */ /* 0x000fc80000000000 */
[----:B------:R-:W-:-:S04]  /*23d0*/  IADD3 R60, P0, PT, R60, R3, RZ ;  /* 0x000000033c3c7210 */ /* 0x000fc80007f1e0ff */
[----:B---3-5:R-:W-:Y:S02]  /*23e0*/  LEA R2, P2, R60, UR6, 0x1 ;  /* 0x000000063c027c11 */ /* 0x028fe4000f8408ff */
[----:B------:R-:W-:-:S04]  /*23f0*/  LEA.HI.X.SX32 R3, R3, RZ, 0x1, P0 ;  /* 0x000000ff03037211 */ /* 0x000fc800000f0eff */
[----:B------:R-:W-:-:S07]  /*2400*/  LEA.HI.X R3, R60, UR7, R3, 0x1, P2 ;  /* 0x000000073c037c11 */ /* 0x000fce00090f0c03 */
.L_x_18:
        /* <DEDUP_REMOVED lines=10> */
.L_x_17:
[----:B------:R-:W-:Y:S05]  /*24b0*/  BSYNC.RECONVERGENT B0 ;  /* 0x0000000000007941 */ /* 0x000fea0003800200 */
.L_x_16:
[----:B------:R0:W-:Y:S01]  /*24c0*/  UTMACMDFLUSH ;  /* 0x00000000000079b7 */ /* 0x0001e20000000000 */
[----:B------:R-:W-:-:S04]  /*24d0*/  DEPBAR.LE SB0, 0x0 ;  /* 0x000080000000791a */ /* 0x000fc80000000000 */
[----:B------:R-:W-:Y:S05]  /*24e0*/  EXIT ;  /* 0x000000000000794d */ /* 0x000fea0003800000 */
.L_x_4:
[----:B------:R-:W-:Y:S05]  /*24f0*/  YIELD ;  /* 0x0000000000007946 */ /* 0x000fea0003800000 */
[----:B------:R-:W2:Y:S02]  /*2500*/  SYNCS.PHASECHK.TRANS64.TRYWAIT P0, [R38+URZ+0x18], R3 ;  /* 0x00001803260075a7 */ /* 0x000ea400080011ff */
[----:B--2---:R-:W-:Y:S05]  /*2510*/  @!P0 BRA `(.L_x_4) ;  /* 0xfffffffc00f48947 */ /* 0x004fea000383ffff */
[----:B------:R-:W-:Y:S05]  /*2520*/  BRA `(.L_x_19) ;  /* 0xffffffe000b87947 */ /* 0x000fea000383ffff */
.L_x_10:
[----:B------:R-:W-:Y:S05]  /*2530*/  YIELD ;  /* 0x0000000000007946 */ /* 0x000fea0003800000 */
[----:B------:R-:W2:Y:S02]  /*2540*/  SYNCS.PHASECHK.TRANS64.TRYWAIT P0, [R5+URZ], R12 ;  /* 0x0000000c050075a7 */ /* 0x000ea400080011ff */
[----:B--2---:R-:W-:Y:S05]  /*2550*/  @!P0 BRA `(.L_x_10) ;  /* 0xfffffffc00f48947 */ /* 0x004fea000383ffff */
[----:B------:R-:W-:Y:S05]  /*2560*/  BRA `(.L_x_20) ;  /* 0xffffffec00b87947 */ /* 0x000fea000383ffff */
.L_x_21:
[----:B------:R-:W-:-:S00]  /*2570*/  BRA `(.L_x_21) ;  /* 0xfffffffc00fc7947 */ /* 0x000fc0000383ffff */
[----:B------:R-:W-:-:S00]  /*2580*/  NOP ;  /* 0x0000000000007918 */ /* 0x000fc00000000000 */
[----:B------:R-:W-:-:S00]  /*2590*/  NOP ;  /* 0x0000000000007918 */ /* 0x000fc00000000000 */
[----:B------:R-:W-:-:S00]  /*25a0*/  NOP ;  /* 0x0000000000007918 */ /* 0x000fc00000000000 */
[----:B------:R-:W-:-:S00]  /*25b0*/  NOP ;  /* 0x0000000000007918 */ /* 0x000fc00000000000 */
[----:B------:R-:W-:-:S00]  /*25c0*/  NOP ;  /* 0x0000000000007918 */ /* 0x000fc00000000000 */
[----:B------:R-:W-:-:S00]  /*25d0*/  NOP ;  /* 0x0000000000007918 */ /* 0x000fc00000000000 */
[----:B------:R-:W-:-:S00]  /*25e0*/  NOP ;  /* 0x0000000000007918 */ /* 0x000fc00000000000 */
[----:B------:R-:W-:-:S00]  /*25f0*/  NOP ;  /* 0x0000000000007918 */ /* 0x000fc00000000000 */
.L_x_22:


//--------------------- .nv.shared._Z25fused_moe_w8a8_ast_kernelILi16ELi32ELi16ELi4ELi1ELi8ELi3ELi2ELi128EEvPK13__nv_fp8_e4m3PKfS2_S4_P13__nv_bfloat16PKiS8_S8_iiii --------------------------
	.section	.nv.shared._Z25fused_moe_w8a8_ast_kernelILi16ELi32ELi16ELi4ELi1ELi8ELi3ELi2ELi128EEvPK13__nv_fp8_e4m3PKfS2_S4_P13__nv_bfloat16PKiS8_S8_iiii,"aw",@nobits
	.sectionflags	@""
	.align	128
.nv.shared._Z25fused_moe_w8a8_ast_kernelILi16ELi32ELi16ELi4ELi1ELi8ELi3ELi2ELi128EEvPK13__nv_fp8_e4m3PKfS2_S4_P13__nv_bfloat16PKiS8_S8_iiii:
	.zero		1152


//--------------------- .nv.shared.reserved.0     --------------------------
	.section	.nv.shared.reserved.0,"aw",@nobits
	.weak		__nv_reservedSMEM_offset_0_alias
	.size		__nv_reservedSMEM_offset_0_alias, 0, 64
	.other		__nv_reservedSMEM_offset_0_alias,@"STO_CUDA_RESERVED_SHARED STV_DEFAULT"
__nv_reservedSMEM_offset_0_alias:
	.zero		0
	.zero		64


//--------------------- .nv.constant0._Z25fused_moe_w8a8_ast_kernelILi16ELi32ELi16ELi4ELi1ELi8ELi3ELi2ELi128EEvPK13__nv_fp8_e4m3PKfS2_S4_P13__nv_bfloat16PKiS8_S8_iiii --------------------------
	.section	.nv.constant0._Z25fused_moe_w8a8_ast_kernelILi16ELi32ELi16ELi4ELi1ELi8ELi3ELi2ELi128EEvPK13__nv_fp8_e4m3PKfS2_S4_P13__nv_bfloat16PKiS8_S8_iiii,"a",@progbits
	.sectionflags	@""
	.align	4
.nv.constant0._Z25fused_moe_w8a8_ast_kernelILi16ELi32ELi16ELi4ELi1ELi8ELi3ELi2ELi128EEvPK13__nv_fp8_e4m3PKfS2_S4_P13__nv_bfloat16PKiS8_S8_iiii:
	.zero		976


//--------------------- SYMBOLS --------------------------

	.type		.nv.reservedSmem.offset0,@object
	.size		.nv.reservedSmem.offset0,0x4
	.type		.nv.reservedSmem.cap,@object
	.size		.nv.reservedSmem.cap,0x4
